//
// Generated by NVIDIA NVVM Compiler
//
// Compiler Build ID: CL-36424714
// Cuda compilation tools, release 13.0, V13.0.88
// Based on NVVM 20.0.0
//

.version 9.0
.target sm_100
.address_size 64

	// .globl	_Z19gpu_cuit_all_sharediPiPcPP11Node_Struct
.extern .func  (.param .b64 func_retval0) malloc
(
	.param .b64 malloc_param_0
)
;
// _ZZ19gpu_cuit_all_sharediPiPcPP11Node_StructE9op_shared has been demoted
// _ZZ19gpu_cuit_all_sharediPiPcPP11Node_StructE12input_shared has been demoted
// _ZZ18gpu_cuit_op_sharediPiPcPP11Node_StructE9op_shared has been demoted
// _ZZ21gpu_cuit_input_sharediPiPcPP11Node_StructE12input_shared has been demoted

.visible .entry _Z19gpu_cuit_all_sharediPiPcPP11Node_Struct(
	.param .u32 _Z19gpu_cuit_all_sharediPiPcPP11Node_Struct_param_0,
	.param .u64 .ptr .align 1 _Z19gpu_cuit_all_sharediPiPcPP11Node_Struct_param_1,
	.param .u64 .ptr .align 1 _Z19gpu_cuit_all_sharediPiPcPP11Node_Struct_param_2,
	.param .u64 .ptr .align 1 _Z19gpu_cuit_all_sharediPiPcPP11Node_Struct_param_3
)
{
	.reg .pred 	%p<11>;
	.reg .b16 	%rs<4>;
	.reg .b32 	%r<31>;
	.reg .b64 	%rd<15>;
	// demoted variable
	.shared .align 4 .b8 _ZZ19gpu_cuit_all_sharediPiPcPP11Node_StructE9op_shared[4];
	// demoted variable
	.shared .align 1 .b8 _ZZ19gpu_cuit_all_sharediPiPcPP11Node_StructE12input_shared[1];
	ld.param.u64 	%rd3, [_Z19gpu_cuit_all_sharediPiPcPP11Node_Struct_param_1];
	ld.param.u64 	%rd4, [_Z19gpu_cuit_all_sharediPiPcPP11Node_Struct_param_2];
	ld.param.u64 	%rd2, [_Z19gpu_cuit_all_sharediPiPcPP11Node_Struct_param_3];
	cvta.to.global.u64 	%rd5, %rd4;
	cvta.to.global.u64 	%rd6, %rd3;
	mov.u32 	%r1, %tid.x;
	cvt.u64.u32 	%rd7, %r1;
	mul.wide.u32 	%rd8, %r1, 4;
	add.s64 	%rd9, %rd6, %rd8;
	ld.global.u32 	%r27, [%rd9];
	shl.b32 	%r12, %r1, 2;
	mov.u32 	%r13, _ZZ19gpu_cuit_all_sharediPiPcPP11Node_StructE9op_shared;
	add.s32 	%r3, %r13, %r12;
	st.shared.u32 	[%r3], %r27;
	add.s64 	%rd10, %rd5, %rd7;
	ld.global.u8 	%rs2, [%rd10];
	mov.u32 	%r14, _ZZ19gpu_cuit_all_sharediPiPcPP11Node_StructE12input_shared;
	add.s32 	%r15, %r14, %r1;
	st.shared.u8 	[%r15], %rs2;
	setp.ne.s32 	%p1, %r1, 0;
	@%p1 bra 	$L__BB0_2;
	mov.b32 	%r29, 0;
	ld.shared.u32 	%r27, [_ZZ19gpu_cuit_all_sharediPiPcPP11Node_StructE9op_shared];
	bra.uni 	$L__BB0_3;
$L__BB0_2:
	ld.shared.u32 	%r16, [%r3+-4];
	add.s32 	%r29, %r16, 1;
$L__BB0_3:
	{ // callseq 0, 0
	.param .b64 param0;
	st.param.b64 	[param0], 6;
	.param .b64 retval0;
	call.uni (retval0), 
	malloc, 
	(
	param0
	);
	ld.param.b64 	%rd11, [retval0];
	} // callseq 0
	mov.b16 	%rs3, 43;
	st.u8 	[%rd11], %rs3;
	setp.ge.s32 	%p2, %r29, %r27;
	@%p2 bra 	$L__BB0_18;
	mov.b32 	%r30, 0;
$L__BB0_5:
	add.s32 	%r20, %r14, %r29;
	ld.shared.u8 	%rs1, [%r20];
	setp.eq.s16 	%p3, %rs1, 0;
	@%p3 bra 	$L__BB0_18;
	setp.gt.s32 	%p4, %r30, 1;
	@%p4 bra 	$L__BB0_10;
	setp.eq.s32 	%p8, %r30, 0;
	@%p8 bra 	$L__BB0_14;
	setp.eq.s32 	%p9, %r30, 1;
	@%p9 bra 	$L__BB0_9;
	bra.uni 	$L__BB0_17;
$L__BB0_9:
	st.u8 	[%rd11+2], %rs1;
	mov.b32 	%r30, 2;
	bra.uni 	$L__BB0_17;
$L__BB0_10:
	setp.eq.s32 	%p5, %r30, 2;
	@%p5 bra 	$L__BB0_15;
	setp.eq.s32 	%p6, %r30, 3;
	@%p6 bra 	$L__BB0_16;
	setp.eq.s32 	%p7, %r30, 4;
	@%p7 bra 	$L__BB0_13;
	bra.uni 	$L__BB0_17;
$L__BB0_13:
	st.u8 	[%rd11+5], %rs1;
	mov.b32 	%r30, 5;
	bra.uni 	$L__BB0_17;
$L__BB0_14:
	st.u8 	[%rd11+1], %rs1;
	mov.b32 	%r30, 1;
	bra.uni 	$L__BB0_17;
$L__BB0_15:
	st.u8 	[%rd11+3], %rs1;
	mov.b32 	%r30, 3;
	bra.uni 	$L__BB0_17;
$L__BB0_16:
	st.u8 	[%rd11+4], %rs1;
	mov.b32 	%r30, 4;
$L__BB0_17:
	add.s32 	%r29, %r29, 1;
	setp.ne.s32 	%p10, %r29, %r27;
	@%p10 bra 	$L__BB0_5;
$L__BB0_18:
	cvta.to.global.u64 	%rd12, %rd2;
	mul.wide.u32 	%rd13, %r1, 8;
	add.s64 	%rd14, %rd12, %rd13;
	st.global.u64 	[%rd14], %rd11;
	ret;

}
	// .globl	_Z18gpu_cuit_op_sharediPiPcPP11Node_Struct
.visible .entry _Z18gpu_cuit_op_sharediPiPcPP11Node_Struct(
	.param .u32 _Z18gpu_cuit_op_sharediPiPcPP11Node_Struct_param_0,
	.param .u64 .ptr .align 1 _Z18gpu_cuit_op_sharediPiPcPP11Node_Struct_param_1,
	.param .u64 .ptr .align 1 _Z18gpu_cuit_op_sharediPiPcPP11Node_Struct_param_2,
	.param .u64 .ptr .align 1 _Z18gpu_cuit_op_sharediPiPcPP11Node_Struct_param_3
)
{
	.reg .pred 	%p<11>;
	.reg .b16 	%rs<3>;
	.reg .b32 	%r<27>;
	.reg .b64 	%rd<15>;
	// demoted variable
	.shared .align 4 .b8 _ZZ18gpu_cuit_op_sharediPiPcPP11Node_StructE9op_shared[4];
	ld.param.u64 	%rd5, [_Z18gpu_cuit_op_sharediPiPcPP11Node_Struct_param_1];
	ld.param.u64 	%rd3, [_Z18gpu_cuit_op_sharediPiPcPP11Node_Struct_param_2];
	ld.param.u64 	%rd4, [_Z18gpu_cuit_op_sharediPiPcPP11Node_Struct_param_3];
	cvta.to.global.u64 	%rd6, %rd5;
	mov.u32 	%r1, %tid.x;
	mul.wide.u32 	%rd7, %r1, 4;
	add.s64 	%rd8, %rd6, %rd7;
	ld.global.u32 	%r23, [%rd8];
	shl.b32 	%r12, %r1, 2;
	mov.u32 	%r13, _ZZ18gpu_cuit_op_sharediPiPcPP11Node_StructE9op_shared;
	add.s32 	%r3, %r13, %r12;
	st.shared.u32 	[%r3], %r23;
	setp.ne.s32 	%p1, %r1, 0;
	@%p1 bra 	$L__BB1_2;
	mov.b32 	%r25, 0;
	ld.shared.u32 	%r23, [_ZZ18gpu_cuit_op_sharediPiPcPP11Node_StructE9op_shared];
	bra.uni 	$L__BB1_3;
$L__BB1_2:
	ld.shared.u32 	%r14, [%r3+-4];
	add.s32 	%r25, %r14, 1;
$L__BB1_3:
	{ // callseq 1, 0
	.param .b64 param0;
	st.param.b64 	[param0], 6;
	.param .b64 retval0;
	call.uni (retval0), 
	malloc, 
	(
	param0
	);
	ld.param.b64 	%rd9, [retval0];
	} // callseq 1
	mov.b16 	%rs2, 43;
	st.u8 	[%rd9], %rs2;
	setp.ge.s32 	%p2, %r25, %r23;
	@%p2 bra 	$L__BB1_18;
	cvta.to.global.u64 	%rd2, %rd3;
	mov.b32 	%r26, 0;
$L__BB1_5:
	cvt.s64.s32 	%rd10, %r25;
	add.s64 	%rd11, %rd2, %rd10;
	ld.global.u8 	%rs1, [%rd11];
	setp.eq.s16 	%p3, %rs1, 0;
	@%p3 bra 	$L__BB1_18;
	setp.gt.s32 	%p4, %r26, 1;
	@%p4 bra 	$L__BB1_10;
	setp.eq.s32 	%p8, %r26, 0;
	@%p8 bra 	$L__BB1_14;
	setp.eq.s32 	%p9, %r26, 1;
	@%p9 bra 	$L__BB1_9;
	bra.uni 	$L__BB1_17;
$L__BB1_9:
	st.u8 	[%rd9+2], %rs1;
	mov.b32 	%r26, 2;
	bra.uni 	$L__BB1_17;
$L__BB1_10:
	setp.eq.s32 	%p5, %r26, 2;
	@%p5 bra 	$L__BB1_15;
	setp.eq.s32 	%p6, %r26, 3;
	@%p6 bra 	$L__BB1_16;
	setp.eq.s32 	%p7, %r26, 4;
	@%p7 bra 	$L__BB1_13;
	bra.uni 	$L__BB1_17;
$L__BB1_13:
	st.u8 	[%rd9+5], %rs1;
	mov.b32 	%r26, 5;
	bra.uni 	$L__BB1_17;
$L__BB1_14:
	st.u8 	[%rd9+1], %rs1;
	mov.b32 	%r26, 1;
	bra.uni 	$L__BB1_17;
$L__BB1_15:
	st.u8 	[%rd9+3], %rs1;
	mov.b32 	%r26, 3;
	bra.uni 	$L__BB1_17;
$L__BB1_16:
	st.u8 	[%rd9+4], %rs1;
	mov.b32 	%r26, 4;
$L__BB1_17:
	add.s32 	%r25, %r25, 1;
	setp.ne.s32 	%p10, %r25, %r23;
	@%p10 bra 	$L__BB1_5;
$L__BB1_18:
	cvta.to.global.u64 	%rd12, %rd4;
	mul.wide.u32 	%rd13, %r1, 8;
	add.s64 	%rd14, %rd12, %rd13;
	st.global.u64 	[%rd14], %rd9;
	ret;

}
	// .globl	_Z21gpu_cuit_input_sharediPiPcPP11Node_Struct
.visible .entry _Z21gpu_cuit_input_sharediPiPcPP11Node_Struct(
	.param .u32 _Z21gpu_cuit_input_sharediPiPcPP11Node_Struct_param_0,
	.param .u64 .ptr .align 1 _Z21gpu_cuit_input_sharediPiPcPP11Node_Struct_param_1,
	.param .u64 .ptr .align 1 _Z21gpu_cuit_input_sharediPiPcPP11Node_Struct_param_2,
	.param .u64 .ptr .align 1 _Z21gpu_cuit_input_sharediPiPcPP11Node_Struct_param_3
)
{
	.reg .pred 	%p<11>;
	.reg .b16 	%rs<4>;
	.reg .b32 	%r<29>;
	.reg .b64 	%rd<17>;
	// demoted variable
	.shared .align 1 .b8 _ZZ21gpu_cuit_input_sharediPiPcPP11Node_StructE12input_shared[1];
	ld.param.u64 	%rd4, [_Z21gpu_cuit_input_sharediPiPcPP11Node_Struct_param_1];
	ld.param.u64 	%rd5, [_Z21gpu_cuit_input_sharediPiPcPP11Node_Struct_param_2];
	ld.param.u64 	%rd3, [_Z21gpu_cuit_input_sharediPiPcPP11Node_Struct_param_3];
	cvta.to.global.u64 	%rd1, %rd4;
	cvta.to.global.u64 	%rd6, %rd5;
	mov.u32 	%r1, %tid.x;
	cvt.u64.u32 	%rd7, %r1;
	add.s64 	%rd8, %rd6, %rd7;
	ld.global.u8 	%rs2, [%rd8];
	mov.u32 	%r11, _ZZ21gpu_cuit_input_sharediPiPcPP11Node_StructE12input_shared;
	add.s32 	%r12, %r11, %r1;
	st.shared.u8 	[%r12], %rs2;
	setp.ne.s32 	%p1, %r1, 0;
	@%p1 bra 	$L__BB2_2;
	ld.global.u32 	%r25, [%rd1];
	mov.b32 	%r27, 0;
	bra.uni 	$L__BB2_3;
$L__BB2_2:
	add.s32 	%r13, %r1, -1;
	mul.wide.u32 	%rd9, %r13, 4;
	add.s64 	%rd10, %rd1, %rd9;
	ld.global.u32 	%r14, [%rd10];
	add.s32 	%r27, %r14, 1;
	mul.wide.u32 	%rd11, %r1, 4;
	add.s64 	%rd12, %rd1, %rd11;
	ld.global.u32 	%r25, [%rd12];
$L__BB2_3:
	{ // callseq 2, 0
	.param .b64 param0;
	st.param.b64 	[param0], 6;
	.param .b64 retval0;
	call.uni (retval0), 
	malloc, 
	(
	param0
	);
	ld.param.b64 	%rd13, [retval0];
	} // callseq 2
	mov.b16 	%rs3, 43;
	st.u8 	[%rd13], %rs3;
	setp.ge.s32 	%p2, %r27, %r25;
	@%p2 bra 	$L__BB2_18;
	mov.b32 	%r28, 0;
$L__BB2_5:
	add.s32 	%r18, %r11, %r27;
	ld.shared.u8 	%rs1, [%r18];
	setp.eq.s16 	%p3, %rs1, 0;
	@%p3 bra 	$L__BB2_18;
	setp.gt.s32 	%p4, %r28, 1;
	@%p4 bra 	$L__BB2_10;
	setp.eq.s32 	%p8, %r28, 0;
	@%p8 bra 	$L__BB2_14;
	setp.eq.s32 	%p9, %r28, 1;
	@%p9 bra 	$L__BB2_9;
	bra.uni 	$L__BB2_17;
$L__BB2_9:
	st.u8 	[%rd13+2], %rs1;
	mov.b32 	%r28, 2;
	bra.uni 	$L__BB2_17;
$L__BB2_10:
	setp.eq.s32 	%p5, %r28, 2;
	@%p5 bra 	$L__BB2_15;
	setp.eq.s32 	%p6, %r28, 3;
	@%p6 bra 	$L__BB2_16;
	setp.eq.s32 	%p7, %r28, 4;
	@%p7 bra 	$L__BB2_13;
	bra.uni 	$L__BB2_17;
$L__BB2_13:
	st.u8 	[%rd13+5], %rs1;
	mov.b32 	%r28, 5;
	bra.uni 	$L__BB2_17;
$L__BB2_14:
	st.u8 	[%rd13+1], %rs1;
	mov.b32 	%r28, 1;
	bra.uni 	$L__BB2_17;
$L__BB2_15:
	st.u8 	[%rd13+3], %rs1;
	mov.b32 	%r28, 3;
	bra.uni 	$L__BB2_17;
$L__BB2_16:
	st.u8 	[%rd13+4], %rs1;
	mov.b32 	%r28, 4;
$L__BB2_17:
	add.s32 	%r27, %r27, 1;
	setp.ne.s32 	%p10, %r27, %r25;
	@%p10 bra 	$L__BB2_5;
$L__BB2_18:
	cvta.to.global.u64 	%rd14, %rd3;
	mul.wide.u32 	%rd15, %r1, 8;
	add.s64 	%rd16, %rd14, %rd15;
	st.global.u64 	[%rd16], %rd13;
	ret;

}
	// .globl	_Z20gpu_cuit_none_sharediPiPcPP11Node_Struct
.visible .entry _Z20gpu_cuit_none_sharediPiPcPP11Node_Struct(
	.param .u32 _Z20gpu_cuit_none_sharediPiPcPP11Node_Struct_param_0,
	.param .u64 .ptr .align 1 _Z20gpu_cuit_none_sharediPiPcPP11Node_Struct_param_1,
	.param .u64 .ptr .align 1 _Z20gpu_cuit_none_sharediPiPcPP11Node_Struct_param_2,
	.param .u64 .ptr .align 1 _Z20gpu_cuit_none_sharediPiPcPP11Node_Struct_param_3
)
{
	.reg .pred 	%p<11>;
	.reg .b16 	%rs<3>;
	.reg .b32 	%r<25>;
	.reg .b64 	%rd<17>;

	ld.param.u64 	%rd6, [_Z20gpu_cuit_none_sharediPiPcPP11Node_Struct_param_1];
	ld.param.u64 	%rd4, [_Z20gpu_cuit_none_sharediPiPcPP11Node_Struct_param_2];
	ld.param.u64 	%rd5, [_Z20gpu_cuit_none_sharediPiPcPP11Node_Struct_param_3];
	cvta.to.global.u64 	%rd1, %rd6;
	mov.u32 	%r1, %tid.x;
	setp.ne.s32 	%p1, %r1, 0;
	@%p1 bra 	$L__BB3_2;
	ld.global.u32 	%r21, [%rd1];
	mov.b32 	%r23, 0;
	bra.uni 	$L__BB3_3;
$L__BB3_2:
	add.s32 	%r11, %r1, -1;
	mul.wide.u32 	%rd7, %r11, 4;
	add.s64 	%rd8, %rd1, %rd7;
	ld.global.u32 	%r12, [%rd8];
	add.s32 	%r23, %r12, 1;
	mul.wide.u32 	%rd9, %r1, 4;
	add.s64 	%rd10, %rd1, %rd9;
	ld.global.u32 	%r21, [%rd10];
$L__BB3_3:
	{ // callseq 3, 0
	.param .b64 param0;
	st.param.b64 	[param0], 6;
	.param .b64 retval0;
	call.uni (retval0), 
	malloc, 
	(
	param0
	);
	ld.param.b64 	%rd11, [retval0];
	} // callseq 3
	mov.b16 	%rs2, 43;
	st.u8 	[%rd11], %rs2;
	setp.ge.s32 	%p2, %r23, %r21;
	@%p2 bra 	$L__BB3_18;
	cvta.to.global.u64 	%rd3, %rd4;
	mov.b32 	%r24, 0;
$L__BB3_5:
	cvt.s64.s32 	%rd12, %r23;
	add.s64 	%rd13, %rd3, %rd12;
	ld.global.u8 	%rs1, [%rd13];
	setp.eq.s16 	%p3, %rs1, 0;
	@%p3 bra 	$L__BB3_18;
	setp.gt.s32 	%p4, %r24, 1;
	@%p4 bra 	$L__BB3_10;
	setp.eq.s32 	%p8, %r24, 0;
	@%p8 bra 	$L__BB3_14;
	setp.eq.s32 	%p9, %r24, 1;
	@%p9 bra 	$L__BB3_9;
	bra.uni 	$L__BB3_17;
$L__BB3_9:
	st.u8 	[%rd11+2], %rs1;
	mov.b32 	%r24, 2;
	bra.uni 	$L__BB3_17;
$L__BB3_10:
	setp.eq.s32 	%p5, %r24, 2;
	@%p5 bra 	$L__BB3_15;
	setp.eq.s32 	%p6, %r24, 3;
	@%p6 bra 	$L__BB3_16;
	setp.eq.s32 	%p7, %r24, 4;
	@%p7 bra 	$L__BB3_13;
	bra.uni 	$L__BB3_17;
$L__BB3_13:
	st.u8 	[%rd11+5], %rs1;
	mov.b32 	%r24, 5;
	bra.uni 	$L__BB3_17;
$L__BB3_14:
	st.u8 	[%rd11+1], %rs1;
	mov.b32 	%r24, 1;
	bra.uni 	$L__BB3_17;
$L__BB3_15:
	st.u8 	[%rd11+3], %rs1;
	mov.b32 	%r24, 3;
	bra.uni 	$L__BB3_17;
$L__BB3_16:
	st.u8 	[%rd11+4], %rs1;
	mov.b32 	%r24, 4;
$L__BB3_17:
	add.s32 	%r23, %r23, 1;
	setp.ne.s32 	%p10, %r23, %r21;
	@%p10 bra 	$L__BB3_5;
$L__BB3_18:
	cvta.to.global.u64 	%rd14, %rd5;
	mul.wide.u32 	%rd15, %r1, 8;
	add.s64 	%rd16, %rd14, %rd15;
	st.global.u64 	[%rd16], %rd11;
	ret;

}


// ===== COMPILED SASS (sm_100) =====

	.target	sm_100

	.elftype	@"ET_EXEC"


//--------------------- .note.nv.tkinfo           --------------------------
	.section	.note.nv.tkinfo,"",@"SHT_NOTE"
	.sectionflags	@"SHF_NOTE_NV_TKINFO"
	.tkinfo
        /*0018*/ 	.word	0x00000002
        /*0030*/ 	.string	""
        /*0030*/ 	.string	"ptxas"
        /*0030*/ 	.string	"Cuda compilation tools, release 13.0, V13.0.88"
        /*0030*/ 	.string	"Build cuda_13.0.r13.0/compiler.36424714_0"
        /*0030*/ 	.string	"-arch sm_100 -m 64 "



//--------------------- .note.nv.cuinfo           --------------------------
	.section	.note.nv.cuinfo,"",@"SHT_NOTE"
	.sectionflags	@"SHF_NOTE_NV_CUINFO"
        /*0018*/ 	.short	0x0002
        /*001a*/ 	.short	0x0064
        /*001c*/ 	.short	0x0082
	.zero		2


//--------------------- .nv.info                  --------------------------
	.section	.nv.info,"",@"SHT_CUDA_INFO"
	.align	4


	//----- nvinfo : EIATTR_REGCOUNT
	.align		4
        /*0000*/ 	.byte	0x04, 0x2f
        /*0002*/ 	.short	(.L_1 - .L_0)
	.align		4
.L_0:
        /*0004*/ 	.word	index@(_Z19gpu_cuit_all_sharediPiPcPP11Node_Struct)
        /*0008*/ 	.word	0x00000018


	//----- nvinfo : EIATTR_FRAME_SIZE
	.align		4
.L_1:
        /*000c*/ 	.byte	0x04, 0x11
        /*000e*/ 	.short	(.L_3 - .L_2)
	.align		4
.L_2:
        /*0010*/ 	.word	index@(_Z19gpu_cuit_all_sharediPiPcPP11Node_Struct)
        /*0014*/ 	.word	0x00000000


	//----- nvinfo : EIATTR_REGCOUNT
	.align		4
.L_3:
        /*0018*/ 	.byte	0x04, 0x2f
        /*001a*/ 	.short	(.L_5 - .L_4)
	.align		4
.L_4:
        /*001c*/ 	.word	index@(_Z18gpu_cuit_op_sharediPiPcPP11Node_Struct)
        /*0020*/ 	.word	0x00000018


	//----- nvinfo : EIATTR_FRAME_SIZE
	.align		4
.L_5:
        /*0024*/ 	.byte	0x04, 0x11
        /*0026*/ 	.short	(.L_7 - .L_6)
	.align		4
.L_6:
        /*0028*/ 	.word	index@(_Z18gpu_cuit_op_sharediPiPcPP11Node_Struct)
        /*002c*/ 	.word	0x00000000


	//----- nvinfo : EIATTR_REGCOUNT
	.align		4
.L_7:
        /*0030*/ 	.byte	0x04, 0x2f
        /*0032*/ 	.short	(.L_9 - .L_8)
	.align		4
.L_8:
        /*0034*/ 	.word	index@(_Z21gpu_cuit_input_sharediPiPcPP11Node_Struct)
        /*0038*/ 	.word	0x00000018


	//----- nvinfo : EIATTR_FRAME_SIZE
	.align		4
.L_9:
        /*003c*/ 	.byte	0x04, 0x11
        /*003e*/ 	.short	(.L_11 - .L_10)
	.align		4
.L_10:
        /*0040*/ 	.word	index@(_Z21gpu_cuit_input_sharediPiPcPP11Node_Struct)
        /*0044*/ 	.word	0x00000000


	//----- nvinfo : EIATTR_REGCOUNT
	.align		4
.L_11:
        /*0048*/ 	.byte	0x04, 0x2f
        /*004a*/ 	.short	(.L_13 - .L_12)
	.align		4
.L_12:
        /*004c*/ 	.word	index@(_Z20gpu_cuit_none_sharediPiPcPP11Node_Struct)
        /*0050*/ 	.word	0x00000018


	//----- nvinfo : EIATTR_FRAME_SIZE
	.align		4
.L_13:
        /*0054*/ 	.byte	0x04, 0x11
        /*0056*/ 	.short	(.L_15 - .L_14)
	.align		4
.L_14:
        /*0058*/ 	.word	index@(_Z20gpu_cuit_none_sharediPiPcPP11Node_Struct)
        /*005c*/ 	.word	0x00000000


	//----- nvinfo : EIATTR_MIN_STACK_SIZE
	.align		4
.L_15:
        /*0060*/ 	.byte	0x04, 0x12
        /*0062*/ 	.short	(.L_17 - .L_16)
	.align		4
.L_16:
        /*0064*/ 	.word	index@(_Z20gpu_cuit_none_sharediPiPcPP11Node_Struct)
        /*0068*/ 	.word	0x00000000


	//----- nvinfo : EIATTR_MIN_STACK_SIZE
	.align		4
.L_17:
        /*006c*/ 	.byte	0x04, 0x12
        /*006e*/ 	.short	(.L_19 - .L_18)
	.align		4
.L_18:
        /*0070*/ 	.word	index@(_Z21gpu_cuit_input_sharediPiPcPP11Node_Struct)
        /*0074*/ 	.word	0x00000000


	//----- nvinfo : EIATTR_MIN_STACK_SIZE
	.align		4
.L_19:
        /*0078*/ 	.byte	0x04, 0x12
        /*007a*/ 	.short	(.L_21 - .L_20)
	.align		4
.L_20:
        /*007c*/ 	.word	index@(_Z18gpu_cuit_op_sharediPiPcPP11Node_Struct)
        /*0080*/ 	.word	0x00000000


	//----- nvinfo : EIATTR_MIN_STACK_SIZE
	.align		4
.L_21:
        /*0084*/ 	.byte	0x04, 0x12
        /*0086*/ 	.short	(.L_23 - .L_22)
	.align		4
.L_22:
        /*0088*/ 	.word	index@(_Z19gpu_cuit_all_sharediPiPcPP11Node_Struct)
        /*008c*/ 	.word	0x00000000
.L_23:


//--------------------- .nv.compat                --------------------------
	.section	.nv.compat,"",@"SHT_CUDA_COMPAT_INFO"
	.align	4
        /*0000*/ 	.byte	0x02, 0x09, 0x00, 0x00, 0x02, 0x02, 0x01, 0x00, 0x02, 0x05, 0x05, 0x00, 0x03, 0x07, 0x01, 0x01
        /*0010*/ 	.byte	0x02, 0x03, 0x00, 0x00, 0x02, 0x06, 0x01, 0x00, 0x04, 0x0b, 0x08, 0x00, 0x09, 0x00, 0x00, 0x00
        /*0020*/ 	.byte	0x00, 0x00, 0x00, 0x00


//--------------------- .nv.info._Z20gpu_cuit_none_sharediPiPcPP11Node_Struct --------------------------
	.section	.nv.info._Z20gpu_cuit_none_sharediPiPcPP11Node_Struct,"",@"SHT_CUDA_INFO"
	.sectionflags	@""
	.align	4


	//----- nvinfo : EIATTR_CUDA_API_VERSION
	.align		4
        /*0000*/ 	.byte	0x04, 0x37
        /*0002*/ 	.short	(.L_25 - .L_24)
.L_24:
        /*0004*/ 	.word	0x00000082


	//----- nvinfo : EIATTR_KPARAM_INFO
	.align		4
.L_25:
        /*0008*/ 	.byte	0x04, 0x17
        /*000a*/ 	.short	(.L_27 - .L_26)
.L_26:
        /*000c*/ 	.word	0x00000000
        /*0010*/ 	.short	0x0003
        /*0012*/ 	.short	0x0018
        /*0014*/ 	.byte	0x00, 0xf5, 0x21, 0x00


	//----- nvinfo : EIATTR_KPARAM_INFO
	.align		4
.L_27:
        /*0018*/ 	.byte	0x04, 0x17
        /*001a*/ 	.short	(.L_29 - .L_28)
.L_28:
        /*001c*/ 	.word	0x00000000
        /*0020*/ 	.short	0x0002
        /*0022*/ 	.short	0x0010
        /*0024*/ 	.byte	0x00, 0xf5, 0x21, 0x00


	//----- nvinfo : EIATTR_KPARAM_INFO
	.align		4
.L_29:
        /*0028*/ 	.byte	0x04, 0x17
        /*002a*/ 	.short	(.L_31 - .L_30)
.L_30:
        /*002c*/ 	.word	0x00000000
        /*0030*/ 	.short	0x0001
        /*0032*/ 	.short	0x0008
        /*0034*/ 	.byte	0x00, 0xf5, 0x21, 0x00


	//----- nvinfo : EIATTR_KPARAM_INFO
	.align		4
.L_31:
        /*0038*/ 	.byte	0x04, 0x17
        /*003a*/ 	.short	(.L_33 - .L_32)
.L_32:
        /*003c*/ 	.word	0x00000000
        /*0040*/ 	.short	0x0000
        /*0042*/ 	.short	0x0000
        /*0044*/ 	.byte	0x00, 0xf0, 0x11, 0x00


	//----- nvinfo : EIATTR_SPARSE_MMA_MASK
	.align		4
.L_33:
        /*0048*/ 	.byte	0x03, 0x50
        /*004a*/ 	.short	0x0000


	//----- nvinfo : EIATTR_MAXREG_COUNT
	.align		4
        /*004c*/ 	.byte	0x03, 0x1b
        /*004e*/ 	.short	0x00ff


	//----- nvinfo : EIATTR_EXTERNS
	.align		4
        /*0050*/ 	.byte	0x04, 0x0f
        /*0052*/ 	.short	(.L_35 - .L_34)


	//   ....[0]....
	.align		4
.L_34:
        /*0054*/ 	.word	index@(malloc)


	//----- nvinfo : EIATTR_MERCURY_ISA_VERSION
	.align		4
.L_35:
        /*0058*/ 	.byte	0x03, 0x5f
        /*005a*/ 	.short	0x0101


	//----- nvinfo : EIATTR_VRC_CTA_INIT_COUNT
	.align		4
        /*005c*/ 	.byte	0x02, 0x4a
	.zero		1
	.zero		1


	//----- nvinfo : EIATTR_SYSCALL_OFFSETS
	.align		4
        /*0060*/ 	.byte	0x04, 0x46
        /*0062*/ 	.short	(.L_37 - .L_36)


	//   ....[0]....
.L_36:
        /*0064*/ 	.word	0x00000140


	//----- nvinfo : EIATTR_EXIT_INSTR_OFFSETS
	.align		4
.L_37:
        /*0068*/ 	.byte	0x04, 0x1c
        /*006a*/ 	.short	(.L_39 - .L_38)


	//   ....[0]....
.L_38:
        /*006c*/ 	.word	0x00000440


	//----- nvinfo : EIATTR_INDIRECT_BRANCH_TARGETS
	.align		4
.L_39:
        /*0070*/ 	.byte	0x04, 0x34
        /*0072*/ 	.short	(.L_41 - .L_40)


	//   ....[0]....
.L_40:
        /*0074*/ 	.word	.L_x_32@srel
        /*0078*/ 	.short	0x0
        /*007a*/ 	.short	0x0
        /*007c*/ 	.word	0x3
        /*0080*/ 	.word	.L_x_33@srel
        /*0084*/ 	.word	.L_x_34@srel
        /*0088*/ 	.word	.L_x_5@srel


	//   ....[1]....
        /*008c*/ 	.word	.L_x_36@srel
        /*0090*/ 	.short	0x0
        /*0092*/ 	.short	0x0
        /*0094*/ 	.word	0x4
        /*0098*/ 	.word	.L_x_37@srel
        /*009c*/ 	.word	.L_x_38@srel
        /*00a0*/ 	.word	.L_x_39@srel
        /*00a4*/ 	.word	.L_x_5@srel


	//----- nvinfo : EIATTR_CRS_STACK_SIZE
	.align		4
.L_41:
        /*00a8*/ 	.byte	0x04, 0x1e
        /*00aa*/ 	.short	(.L_43 - .L_42)
.L_42:
        /*00ac*/ 	.word	0x00000000


	//----- nvinfo : EIATTR_CBANK_PARAM_SIZE
	.align		4
.L_43:
        /*00b0*/ 	.byte	0x03, 0x19
        /*00b2*/ 	.short	0x0020


	//----- nvinfo : EIATTR_PARAM_CBANK
	.align		4
        /*00b4*/ 	.byte	0x04, 0x0a
        /*00b6*/ 	.short	(.L_45 - .L_44)
	.align		4
.L_44:
        /*00b8*/ 	.word	index@(.nv.constant0._Z20gpu_cuit_none_sharediPiPcPP11Node_Struct)
        /*00bc*/ 	.short	0x0380
        /*00be*/ 	.short	0x0020


	//----- nvinfo : EIATTR_SW_WAR
	.align		4
.L_45:
        /*00c0*/ 	.byte	0x04, 0x36
        /*00c2*/ 	.short	(.L_47 - .L_46)
.L_46:
        /*00c4*/ 	.word	0x00000008
.L_47:


//--------------------- .nv.info._Z21gpu_cuit_input_sharediPiPcPP11Node_Struct --------------------------
	.section	.nv.info._Z21gpu_cuit_input_sharediPiPcPP11Node_Struct,"",@"SHT_CUDA_INFO"
	.sectionflags	@""
	.align	4


	//----- nvinfo : EIATTR_CUDA_API_VERSION
	.align		4
        /*0000*/ 	.byte	0x04, 0x37
        /*0002*/ 	.short	(.L_49 - .L_48)
.L_48:
        /*0004*/ 	.word	0x00000082


	//----- nvinfo : EIATTR_KPARAM_INFO
	.align		4
.L_49:
        /*0008*/ 	.byte	0x04, 0x17
        /*000a*/ 	.short	(.L_51 - .L_50)
.L_50:
        /*000c*/ 	.word	0x00000000
        /*0010*/ 	.short	0x0003
        /*0012*/ 	.short	0x0018
        /*0014*/ 	.byte	0x00, 0xf5, 0x21, 0x00


	//----- nvinfo : EIATTR_KPARAM_INFO
	.align		4
.L_51:
        /*0018*/ 	.byte	0x04, 0x17
        /*001a*/ 	.short	(.L_53 - .L_52)
.L_52:
        /*001c*/ 	.word	0x00000000
        /*0020*/ 	.short	0x0002
        /*0022*/ 	.short	0x0010
        /*0024*/ 	.byte	0x00, 0xf5, 0x21, 0x00


	//----- nvinfo : EIATTR_KPARAM_INFO
	.align		4
.L_53:
        /*0028*/ 	.byte	0x04, 0x17
        /*002a*/ 	.short	(.L_55 - .L_54)
.L_54:
        /*002c*/ 	.word	0x00000000
        /*0030*/ 	.short	0x0001
        /*0032*/ 	.short	0x0008
        /*0034*/ 	.byte	0x00, 0xf5, 0x21, 0x00


	//----- nvinfo : EIATTR_KPARAM_INFO
	.align		4
.L_55:
        /*0038*/ 	.byte	0x04, 0x17
        /*003a*/ 	.short	(.L_57 - .L_56)
.L_56:
        /*003c*/ 	.word	0x00000000
        /*0040*/ 	.short	0x0000
        /*0042*/ 	.short	0x0000
        /*0044*/ 	.byte	0x00, 0xf0, 0x11, 0x00


	//----- nvinfo : EIATTR_SPARSE_MMA_MASK
	.align		4
.L_57:
        /*0048*/ 	.byte	0x03, 0x50
        /*004a*/ 	.short	0x0000


	//----- nvinfo : EIATTR_MAXREG_COUNT
	.align		4
        /*004c*/ 	.byte	0x03, 0x1b
        /*004e*/ 	.short	0x00ff


	//----- nvinfo : EIATTR_EXTERNS
	.align		4
        /*0050*/ 	.byte	0x04, 0x0f
        /*0052*/ 	.short	(.L_59 - .L_58)


	//   ....[0]....
	.align		4
.L_58:
        /*0054*/ 	.word	index@(malloc)


	//----- nvinfo : EIATTR_MERCURY_ISA_VERSION
	.align		4
.L_59:
        /*0058*/ 	.byte	0x03, 0x5f
        /*005a*/ 	.short	0x0101


	//----- nvinfo : EIATTR_VRC_CTA_INIT_COUNT
	.align		4
        /*005c*/ 	.byte	0x02, 0x4a
	.zero		1
	.zero		1


	//----- nvinfo : EIATTR_SYSCALL_OFFSETS
	.align		4
        /*0060*/ 	.byte	0x04, 0x46
        /*0062*/ 	.short	(.L_61 - .L_60)


	//   ....[0]....
.L_60:
        /*0064*/ 	.word	0x000001b0


	//----- nvinfo : EIATTR_EXIT_INSTR_OFFSETS
	.align		4
.L_61:
        /*0068*/ 	.byte	0x04, 0x1c
        /*006a*/ 	.short	(.L_63 - .L_62)


	//   ....[0]....
.L_62:
        /*006c*/ 	.word	0x00000490


	//----- nvinfo : EIATTR_INDIRECT_BRANCH_TARGETS
	.align		4
.L_63:
        /*0070*/ 	.byte	0x04, 0x34
        /*0072*/ 	.short	(.L_65 - .L_64)


	//   ....[0]....
.L_64:
        /*0074*/ 	.word	.L_x_41@srel
        /*0078*/ 	.short	0x0
        /*007a*/ 	.short	0x0
        /*007c*/ 	.word	0x3
        /*0080*/ 	.word	.L_x_42@srel
        /*0084*/ 	.word	.L_x_43@srel
        /*0088*/ 	.word	.L_x_13@srel


	//   ....[1]....
        /* <DEDUP_REMOVED lines=8> */


	//----- nvinfo : EIATTR_CRS_STACK_SIZE
	.align		4
.L_65:
        /*00a8*/ 	.byte	0x04, 0x1e
        /*00aa*/ 	.short	(.L_67 - .L_66)
.L_66:
        /*00ac*/ 	.word	0x00000000


	//----- nvinfo : EIATTR_CBANK_PARAM_SIZE
	.align		4
.L_67:
        /*00b0*/ 	.byte	0x03, 0x19
        /*00b2*/ 	.short	0x0020


	//----- nvinfo : EIATTR_PARAM_CBANK
	.align		4
        /*00b4*/ 	.byte	0x04, 0x0a
        /*00b6*/ 	.short	(.L_69 - .L_68)
	.align		4
.L_68:
        /*00b8*/ 	.word	index@(.nv.constant0._Z21gpu_cuit_input_sharediPiPcPP11Node_Struct)
        /*00bc*/ 	.short	0x0380
        /*00be*/ 	.short	0x0020


	//----- nvinfo : EIATTR_SW_WAR
	.align		4
.L_69:
        /*00c0*/ 	.byte	0x04, 0x36
        /*00c2*/ 	.short	(.L_71 - .L_70)
.L_70:
        /*00c4*/ 	.word	0x00000008
.L_71:


//--------------------- .nv.info._Z18gpu_cuit_op_sharediPiPcPP11Node_Struct --------------------------
	.section	.nv.info._Z18gpu_cuit_op_sharediPiPcPP11Node_Struct,"",@"SHT_CUDA_INFO"
	.sectionflags	@""
	.align	4


	//----- nvinfo : EIATTR_CUDA_API_VERSION
	.align		4
        /*0000*/ 	.byte	0x04, 0x37
        /*0002*/ 	.short	(.L_73 - .L_72)
.L_72:
        /*0004*/ 	.word	0x00000082


	//----- nvinfo : EIATTR_KPARAM_INFO
	.align		4
.L_73:
        /*0008*/ 	.byte	0x04, 0x17
        /*000a*/ 	.short	(.L_75 - .L_74)
.L_74:
        /*000c*/ 	.word	0x00000000
        /*0010*/ 	.short	0x0003
        /*0012*/ 	.short	0x0018
        /*0014*/ 	.byte	0x00, 0xf5, 0x21, 0x00


	//----- nvinfo : EIATTR_KPARAM_INFO
	.align		4
.L_75:
        /*0018*/ 	.byte	0x04, 0x17
        /*001a*/ 	.short	(.L_77 - .L_76)
.L_76:
        /*001c*/ 	.word	0x00000000
        /*0020*/ 	.short	0x0002
        /*0022*/ 	.short	0x0010
        /*0024*/ 	.byte	0x00, 0xf5, 0x21, 0x00


	//----- nvinfo : EIATTR_KPARAM_INFO
	.align		4
.L_77:
        /*0028*/ 	.byte	0x04, 0x17
        /*002a*/ 	.short	(.L_79 - .L_78)
.L_78:
        /*002c*/ 	.word	0x00000000
        /*0030*/ 	.short	0x0001
        /*0032*/ 	.short	0x0008
        /*0034*/ 	.byte	0x00, 0xf5, 0x21, 0x00


	//----- nvinfo : EIATTR_KPARAM_INFO
	.align		4
.L_79:
        /*0038*/ 	.byte	0x04, 0x17
        /*003a*/ 	.short	(.L_81 - .L_80)
.L_80:
        /*003c*/ 	.word	0x00000000
        /*0040*/ 	.short	0x0000
        /*0042*/ 	.short	0x0000
        /*0044*/ 	.byte	0x00, 0xf0, 0x11, 0x00


	//----- nvinfo : EIATTR_SPARSE_MMA_MASK
	.align		4
.L_81:
        /*0048*/ 	.byte	0x03, 0x50
        /*004a*/ 	.short	0x0000


	//----- nvinfo : EIATTR_MAXREG_COUNT
	.align		4
        /*004c*/ 	.byte	0x03, 0x1b
        /*004e*/ 	.short	0x00ff


	//----- nvinfo : EIATTR_EXTERNS
	.align		4
        /*0050*/ 	.byte	0x04, 0x0f
        /*0052*/ 	.short	(.L_83 - .L_82)


	//   ....[0]....
	.align		4
.L_82:
        /*0054*/ 	.word	index@(malloc)


	//----- nvinfo : EIATTR_MERCURY_ISA_VERSION
	.align		4
.L_83:
        /*0058*/ 	.byte	0x03, 0x5f
        /*005a*/ 	.short	0x0101


	//----- nvinfo : EIATTR_VRC_CTA_INIT_COUNT
	.align		4
        /*005c*/ 	.byte	0x02, 0x4a
	.zero		1
	.zero		1


	//----- nvinfo : EIATTR_SYSCALL_OFFSETS
	.align		4
        /*0060*/ 	.byte	0x04, 0x46
        /*0062*/ 	.short	(.L_85 - .L_84)


	//   ....[0]....
.L_84:
        /*0064*/ 	.word	0x00000160


	//----- nvinfo : EIATTR_EXIT_INSTR_OFFSETS
	.align		4
.L_85:
        /*0068*/ 	.byte	0x04, 0x1c
        /*006a*/ 	.short	(.L_87 - .L_86)


	//   ....[0]....
.L_86:
        /*006c*/ 	.word	0x00000460


	//----- nvinfo : EIATTR_INDIRECT_BRANCH_TARGETS
	.align		4
.L_87:
        /*0070*/ 	.byte	0x04, 0x34
        /*0072*/ 	.short	(.L_89 - .L_88)


	//   ....[0]....
.L_88:
        /*0074*/ 	.word	.L_x_50@srel
        /*0078*/ 	.short	0x0
        /*007a*/ 	.short	0x0
        /*007c*/ 	.word	0x3
        /*0080*/ 	.word	.L_x_51@srel
        /*0084*/ 	.word	.L_x_52@srel
        /*0088*/ 	.word	.L_x_21@srel


	//   ....[1]....
        /* <DEDUP_REMOVED lines=8> */


	//----- nvinfo : EIATTR_CRS_STACK_SIZE
	.align		4
.L_89:
        /*00a8*/ 	.byte	0x04, 0x1e
        /*00aa*/ 	.short	(.L_91 - .L_90)
.L_90:
        /*00ac*/ 	.word	0x00000000


	//----- nvinfo : EIATTR_CBANK_PARAM_SIZE
	.align		4
.L_91:
        /*00b0*/ 	.byte	0x03, 0x19
        /*00b2*/ 	.short	0x0020


	//----- nvinfo : EIATTR_PARAM_CBANK
	.align		4
        /*00b4*/ 	.byte	0x04, 0x0a
        /*00b6*/ 	.short	(.L_93 - .L_92)
	.align		4
.L_92:
        /*00b8*/ 	.word	index@(.nv.constant0._Z18gpu_cuit_op_sharediPiPcPP11Node_Struct)
        /*00bc*/ 	.short	0x0380
        /*00be*/ 	.short	0x0020


	//----- nvinfo : EIATTR_SW_WAR
	.align		4
.L_93:
        /*00c0*/ 	.byte	0x04, 0x36
        /*00c2*/ 	.short	(.L_95 - .L_94)
.L_94:
        /*00c4*/ 	.word	0x00000008
.L_95:


//--------------------- .nv.info._Z19gpu_cuit_all_sharediPiPcPP11Node_Struct --------------------------
	.section	.nv.info._Z19gpu_cuit_all_sharediPiPcPP11Node_Struct,"",@"SHT_CUDA_INFO"
	.sectionflags	@""
	.align	4


	//----- nvinfo : EIATTR_CUDA_API_VERSION
	.align		4
        /*0000*/ 	.byte	0x04, 0x37
        /*0002*/ 	.short	(.L_97 - .L_96)
.L_96:
        /*0004*/ 	.word	0x00000082


	//----- nvinfo : EIATTR_KPARAM_INFO
	.align		4
.L_97:
        /*0008*/ 	.byte	0x04, 0x17
        /*000a*/ 	.short	(.L_99 - .L_98)
.L_98:
        /*000c*/ 	.word	0x00000000
        /*0010*/ 	.short	0x0003
        /*0012*/ 	.short	0x0018
        /*0014*/ 	.byte	0x00, 0xf5, 0x21, 0x00


	//----- nvinfo : EIATTR_KPARAM_INFO
	.align		4
.L_99:
        /*0018*/ 	.byte	0x04, 0x17
        /*001a*/ 	.short	(.L_101 - .L_100)
.L_100:
        /*001c*/ 	.word	0x00000000
        /*0020*/ 	.short	0x0002
        /*0022*/ 	.short	0x0010
        /*0024*/ 	.byte	0x00, 0xf5, 0x21, 0x00


	//----- nvinfo : EIATTR_KPARAM_INFO
	.align		4
.L_101:
        /*0028*/ 	.byte	0x04, 0x17
        /*002a*/ 	.short	(.L_103 - .L_102)
.L_102:
        /*002c*/ 	.word	0x00000000
        /*0030*/ 	.short	0x0001
        /*0032*/ 	.short	0x0008
        /*0034*/ 	.byte	0x00, 0xf5, 0x21, 0x00


	//----- nvinfo : EIATTR_KPARAM_INFO
	.align		4
.L_103:
        /*0038*/ 	.byte	0x04, 0x17
        /*003a*/ 	.short	(.L_105 - .L_104)
.L_104:
        /*003c*/ 	.word	0x00000000
        /*0040*/ 	.short	0x0000
        /*0042*/ 	.short	0x0000
        /*0044*/ 	.byte	0x00, 0xf0, 0x11, 0x00


	//----- nvinfo : EIATTR_SPARSE_MMA_MASK
	.align		4
.L_105:
        /*0048*/ 	.byte	0x03, 0x50
        /*004a*/ 	.short	0x0000


	//----- nvinfo : EIATTR_MAXREG_COUNT
	.align		4
        /*004c*/ 	.byte	0x03, 0x1b
        /*004e*/ 	.short	0x00ff


	//----- nvinfo : EIATTR_EXTERNS
	.align		4
        /*0050*/ 	.byte	0x04, 0x0f
        /*0052*/ 	.short	(.L_107 - .L_106)


	//   ....[0]....
	.align		4
.L_106:
        /*0054*/ 	.word	index@(malloc)


	//----- nvinfo : EIATTR_MERCURY_ISA_VERSION
	.align		4
.L_107:
        /*0058*/ 	.byte	0x03, 0x5f
        /*005a*/ 	.short	0x0101


	//----- nvinfo : EIATTR_VRC_CTA_INIT_COUNT
	.align		4
        /*005c*/ 	.byte	0x02, 0x4a
	.zero		1
	.zero		1


	//----- nvinfo : EIATTR_SYSCALL_OFFSETS
	.align		4
        /*0060*/ 	.byte	0x04, 0x46
        /*0062*/ 	.short	(.L_109 - .L_108)


	//   ....[0]....
.L_108:
        /*0064*/ 	.word	0x000001c0


	//----- nvinfo : EIATTR_EXIT_INSTR_OFFSETS
	.align		4
.L_109:
        /*0068*/ 	.byte	0x04, 0x1c
        /*006a*/ 	.short	(.L_111 - .L_110)


	//   ....[0]....
.L_110:
        /*006c*/ 	.word	0x000004a0


	//----- nvinfo : EIATTR_INDIRECT_BRANCH_TARGETS
	.align		4
.L_111:
        /*0070*/ 	.byte	0x04, 0x34
        /*0072*/ 	.short	(.L_113 - .L_112)


	//   ....[0]....
.L_112:
        /*0074*/ 	.word	.L_x_59@srel
        /*0078*/ 	.short	0x0
        /*007a*/ 	.short	0x0
        /*007c*/ 	.word	0x3
        /*0080*/ 	.word	.L_x_60@srel
        /*0084*/ 	.word	.L_x_61@srel
        /*0088*/ 	.word	.L_x_29@srel


	//   ....[1]....
        /* <DEDUP_REMOVED lines=8> */


	//----- nvinfo : EIATTR_CRS_STACK_SIZE
	.align		4
.L_113:
        /*00a8*/ 	.byte	0x04, 0x1e
        /*00aa*/ 	.short	(.L_115 - .L_114)
.L_114:
        /*00ac*/ 	.word	0x00000000


	//----- nvinfo : EIATTR_CBANK_PARAM_SIZE
	.align		4
.L_115:
        /*00b0*/ 	.byte	0x03, 0x19
        /*00b2*/ 	.short	0x0020


	//----- nvinfo : EIATTR_PARAM_CBANK
	.align		4
        /*00b4*/ 	.byte	0x04, 0x0a
        /*00b6*/ 	.short	(.L_117 - .L_116)
	.align		4
.L_116:
        /*00b8*/ 	.word	index@(.nv.constant0._Z19gpu_cuit_all_sharediPiPcPP11Node_Struct)
        /*00bc*/ 	.short	0x0380
        /*00be*/ 	.short	0x0020


	//----- nvinfo : EIATTR_SW_WAR
	.align		4
.L_117:
        /*00c0*/ 	.byte	0x04, 0x36
        /*00c2*/ 	.short	(.L_119 - .L_118)
.L_118:
        /*00c4*/ 	.word	0x00000008
.L_119:


//--------------------- .nv.callgraph             --------------------------
	.section	.nv.callgraph,"",@"SHT_CUDA_CALLGRAPH"
	.align	4
	.sectionentsize	8
	.align		4
        /*0000*/ 	.word	0x00000000
	.align		4
        /*0004*/ 	.word	0xffffffff
	.align		4
        /*0008*/ 	.word	index@(_Z20gpu_cuit_none_sharediPiPcPP11Node_Struct)
	.align		4
        /*000c*/ 	.word	index@(malloc)
	.align		4
        /*0010*/ 	.word	index@(_Z21gpu_cuit_input_sharediPiPcPP11Node_Struct)
	.align		4
        /*0014*/ 	.word	index@(malloc)
	.align		4
        /*0018*/ 	.word	index@(_Z18gpu_cuit_op_sharediPiPcPP11Node_Struct)
	.align		4
        /*001c*/ 	.word	index@(malloc)
	.align		4
        /*0020*/ 	.word	index@(_Z19gpu_cuit_all_sharediPiPcPP11Node_Struct)
	.align		4
        /*0024*/ 	.word	index@(malloc)
	.align		4
        /*0028*/ 	.word	0x00000000
	.align		4
        /*002c*/ 	.word	0xfffffffe
	.align		4
        /*0030*/ 	.word	0x00000000
	.align		4
        /*0034*/ 	.word	0xfffffffd
	.align		4
        /*0038*/ 	.word	0x00000000
	.align		4
        /*003c*/ 	.word	0xfffffffc


//--------------------- .nv.constant4             --------------------------
	.section	.nv.constant4,"a",@progbits
	.align	8
	.align		8
.nv.constant4:
        /*0000*/ 	.dword	malloc


//--------------------- .nv.constant2._Z20gpu_cuit_none_sharediPiPcPP11Node_Struct --------------------------
	.section	.nv.constant2._Z20gpu_cuit_none_sharediPiPcPP11Node_Struct,"a",@progbits
	.sectionflags	@""
	.align	4
.nv.constant2._Z20gpu_cuit_none_sharediPiPcPP11Node_Struct:
        /*0000*/ 	.byte	0xb0, 0x02, 0x00, 0x00, 0x80, 0x02, 0x00, 0x00, 0xc0, 0x03, 0x00, 0x00, 0x70, 0x03, 0x00, 0x00
        /*0010*/ 	.byte	0xa0, 0x03, 0x00, 0x00, 0x40, 0x03, 0x00, 0x00, 0xc0, 0x03, 0x00, 0x00


//--------------------- .nv.constant2._Z21gpu_cuit_input_sharediPiPcPP11Node_Struct --------------------------
	.section	.nv.constant2._Z21gpu_cuit_input_sharediPiPcPP11Node_Struct,"a",@progbits
	.sectionflags	@""
	.align	4
.nv.constant2._Z21gpu_cuit_input_sharediPiPcPP11Node_Struct:
        /*0000*/ 	.byte	0x00, 0x03, 0x00, 0x00, 0xd0, 0x02, 0x00, 0x00, 0x10, 0x04, 0x00, 0x00, 0xc0, 0x03, 0x00, 0x00
        /*0010*/ 	.byte	0xf0, 0x03, 0x00, 0x00, 0x90, 0x03, 0x00, 0x00, 0x10, 0x04, 0x00, 0x00


//--------------------- .nv.constant2._Z18gpu_cuit_op_sharediPiPcPP11Node_Struct --------------------------
	.section	.nv.constant2._Z18gpu_cuit_op_sharediPiPcPP11Node_Struct,"a",@progbits
	.sectionflags	@""
	.align	4
.nv.constant2._Z18gpu_cuit_op_sharediPiPcPP11Node_Struct:
        /*0000*/ 	.byte	0xd0, 0x02, 0x00, 0x00, 0xa0, 0x02, 0x00, 0x00, 0xe0, 0x03, 0x00, 0x00, 0x90, 0x03, 0x00, 0x00
        /*0010*/ 	.byte	0xc0, 0x03, 0x00, 0x00, 0x60, 0x03, 0x00, 0x00, 0xe0, 0x03, 0x00, 0x00


//--------------------- .nv.constant2._Z19gpu_cuit_all_sharediPiPcPP11Node_Struct --------------------------
	.section	.nv.constant2._Z19gpu_cuit_all_sharediPiPcPP11Node_Struct,"a",@progbits
	.sectionflags	@""
	.align	4
.nv.constant2._Z19gpu_cuit_all_sharediPiPcPP11Node_Struct:
        /*0000*/ 	.byte	0x10, 0x03, 0x00, 0x00, 0xe0, 0x02, 0x00, 0x00, 0x20, 0x04, 0x00, 0x00, 0xd0, 0x03, 0x00, 0x00
        /*0010*/ 	.byte	0x00, 0x04, 0x00, 0x00, 0xa0, 0x03, 0x00, 0x00, 0x20, 0x04, 0x00, 0x00


//--------------------- .text._Z20gpu_cuit_none_sharediPiPcPP11Node_Struct --------------------------
	.section	.text._Z20gpu_cuit_none_sharediPiPcPP11Node_Struct,"ax",@progbits
	.align	128
        .global         _Z20gpu_cuit_none_sharediPiPcPP11Node_Struct
        .type           _Z20gpu_cuit_none_sharediPiPcPP11Node_Struct,@function
        .size           _Z20gpu_cuit_none_sharediPiPcPP11Node_Struct,(.L_x_68 - _Z20gpu_cuit_none_sharediPiPcPP11Node_Struct)
        .other          _Z20gpu_cuit_none_sharediPiPcPP11Node_Struct,@"STO_CUDA_ENTRY STV_DEFAULT"
_Z20gpu_cuit_none_sharediPiPcPP11Node_Struct:
.text._Z20gpu_cuit_none_sharediPiPcPP11Node_Struct:
[----:B------:R-:W0:Y:S01]  /*0000*/  LDC R1, c[0x0][0x37c] ;  /* 0x0000df00ff017b82 */ /* 0x000e220000000800 */
[----:B------:R-:W1:Y:S01]  /*0010*/  S2R R17, SR_TID.X ;  /* 0x0000000000117919 */ /* 0x000e620000002100 */
[----:B------:R-:W2:Y:S01]  /*0020*/  LDCU.64 UR36, c[0x0][0x358] ;  /* 0x00006b00ff2477ac */ /* 0x000ea20008000a00 */
[----:B------:R-:W-:Y:S01]  /*0030*/  MOV R0, 0x0 ;  /* 0x0000000000007802 */ /* 0x000fe20000000f00 */
[----:B------:R-:W3:Y:S01]  /*0040*/  LDCU.64 UR38, c[0x0][0x390] ;  /* 0x00007200ff2677ac */ /* 0x000ee20008000a00 */
[----:B-1----:R-:W-:-:S13]  /*0050*/  ISETP.NE.AND P0, PT, R17, RZ, PT ;  /* 0x000000ff1100720c */ /* 0x002fda0003f05270 */
[----:B------:R-:W2:Y:S08]  /*0060*/  @!P0 LDC.64 R4, c[0x0][0x388] ;  /* 0x0000e200ff048b82 */ /* 0x000eb00000000a00 */
[----:B------:R-:W1:Y:S01]  /*0070*/  @P0 LDC.64 R6, c[0x0][0x388] ;  /* 0x0000e200ff060b82 */ /* 0x000e620000000a00 */
[----:B--2---:R2:W5:Y:S01]  /*0080*/  @!P0 LDG.E R16, desc[UR36][R4.64] ;  /* 0x0000002404108981 */ /* 0x004562000c1e1900 */
[----:B------:R-:W-:-:S04]  /*0090*/  @P0 VIADD R3, R17, 0xffffffff ;  /* 0xffffffff11030836 */ /* 0x000fc80000000000 */
[----:B-1----:R-:W-:-:S04]  /*00a0*/  @P0 IMAD.WIDE.U32 R2, R3, 0x4, R6 ;  /* 0x0000000403020825 */ /* 0x002fc800078e0006 */
[----:B------:R-:W-:Y:S02]  /*00b0*/  @P0 IMAD.WIDE.U32 R6, R17, 0x4, R6 ;  /* 0x0000000411060825 */ /* 0x000fe400078e0006 */
[----:B------:R-:W4:Y:S01]  /*00c0*/  @P0 LDG.E R2, desc[UR36][R2.64] ;  /* 0x0000002402020981 */ /* 0x000f22000c1e1900 */
[----:B------:R1:W0:Y:S03]  /*00d0*/  LDC.64 R8, c[0x4][R0] ;  /* 0x0100000000087b82 */ /* 0x0002260000000a00 */
[----:B------:R1:W5:Y:S01]  /*00e0*/  @P0 LDG.E R16, desc[UR36][R6.64] ;  /* 0x0000002406100981 */ /* 0x000362000c1e1900 */
[----:B--2---:R-:W-:Y:S02]  /*00f0*/  HFMA2 R5, -RZ, RZ, 0, 0 ;  /* 0x00000000ff057431 */ /* 0x004fe400000001ff */
[----:B------:R-:W-:Y:S02]  /*0100*/  @!P0 IMAD.MOV.U32 R19, RZ, RZ, RZ ;  /* 0x000000ffff138224 */ /* 0x000fe400078e00ff */
[----:B------:R-:W-:-:S02]  /*0110*/  IMAD.MOV.U32 R4, RZ, RZ, 0x6 ;  /* 0x00000006ff047424 */ /* 0x000fc400078e00ff */
[----:B01-34-:R-:W-:-:S07]  /*0120*/  @P0 VIADD R19, R2, 0x1 ;  /* 0x0000000102130836 */ /* 0x01bfce0000000000 */
[----:B------:R-:W-:-:S07]  /*0130*/  LEPC R20, `(.L_x_0) ;  /* 0x000000001014794e */ /* 0x000fce0000000000 */
[----:B-----5:R-:W-:Y:S05]  /*0140*/  CALL.ABS.NOINC R8 ;  /* 0x0000000008007343 */ /* 0x020fea0003c00000 */
.L_x_0:
[----:B------:R-:W-:Y:S01]  /*0150*/  IMAD.MOV.U32 R2, RZ, RZ, 0x2b ;  /* 0x0000002bff027424 */ /* 0x000fe200078e00ff */
[----:B------:R-:W-:Y:S01]  /*0160*/  ISETP.GE.AND P0, PT, R19, R16, PT ;  /* 0x000000101300720c */ /* 0x000fe20003f06270 */
[----:B------:R-:W-:Y:S03]  /*0170*/  BSSY.RECONVERGENT B0, `(.L_x_1) ;  /* 0x0000029000007945 */ /* 0x000fe60003800200 */
[----:B------:R0:W-:Y:S09]  /*0180*/  ST.E.U8 desc[UR36][R4.64], R2 ;  /* 0x0000000204007985 */ /* 0x0001f2000c101124 */
[----:B------:R-:W-:Y:S05]  /*0190*/  @P0 BRA `(.L_x_2) ;  /* 0x0000000000980947 */ /* 0x000fea0003800000 */
[----:B------:R-:W-:-:S07]  /*01a0*/  IMAD.MOV.U32 R0, RZ, RZ, RZ ;  /* 0x000000ffff007224 */ /* 0x000fce00078e00ff */
.L_x_6:
[----:B0-----:R-:W-:-:S04]  /*01b0*/  IADD3 R2, P0, PT, R19, UR38, RZ ;  /* 0x0000002613027c10 */ /* 0x001fc8000ff1e0ff */
[----:B------:R-:W-:-:S05]  /*01c0*/  LEA.HI.X.SX32 R3, R19, UR39, 0x1, P0 ;  /* 0x0000002713037c11 */ /* 0x000fca00080f0eff */
[----:B-1234-:R-:W2:Y:S02]  /*01d0*/  LDG.E.U8 R7, desc[UR36][R2.64] ;  /* 0x0000002402077981 */ /* 0x01eea4000c1e1100 */
[----:B--2---:R-:W-:-:S13]  /*01e0*/  ISETP.NE.AND P0, PT, R7, RZ, PT ;  /* 0x000000ff0700720c */ /* 0x004fda0003f05270 */
[----:B------:R-:W-:Y:S05]  /*01f0*/  @!P0 BRA `(.L_x_2) ;  /* 0x0000000000808947 */ /* 0x000fea0003800000 */
[----:B------:R-:W-:Y:S01]  /*0200*/  ISETP.GT.AND P0, PT, R0, 0x1, PT ;  /* 0x000000010000780c */ /* 0x000fe20003f04270 */
[----:B------:R-:W-:-:S12]  /*0210*/  BSSY.RECONVERGENT B1, `(.L_x_3) ;  /* 0x000001b000017945 */ /* 0x000fd80003800200 */
[----:B------:R-:W-:Y:S05]  /*0220*/  @P0 BRA `(.L_x_4) ;  /* 0x00000000002c0947 */ /* 0x000fea0003800000 */
[----:B------:R-:W-:-:S05]  /*0230*/  VIMNMX.U32 R2, PT, PT, R0, 0x2, PT ;  /* 0x0000000200027848 */ /* 0x000fca0003fe0000 */
[----:B------:R-:W-:-:S04]  /*0240*/  IMAD.SHL.U32 R6, R2, 0x4, RZ ;  /* 0x0000000402067824 */ /* 0x000fc800078e00ff */
[----:B------:R-:W0:Y:S02]  /*0250*/  LDC R2, c[0x2][R6] ;  /* 0x0080000006027b82 */ /* 0x000e240000000800 */
[----:B0-----:R-:W-:-:S04]  /*0260*/  SHF.R.S32.HI R3, RZ, 0x1f, R2 ;  /* 0x0000001fff037819 */ /* 0x001fc80000011402 */
.L_x_32:
[----:B------:R-:W-:Y:S05]  /*0270*/  BRX R2 -0x280                                   (*"BRANCH_TARGETS .L_x_33,.L_x_34,.L_x_5"*) ;  /* 0xfffffffc02607949 */ /* 0x000fea000383ffff */
.L_x_34:
[----:B------:R3:W-:Y:S01]  /*0280*/  ST.E.U8 desc[UR36][R4.64+0x2], R7 ;  /* 0x0000020704007985 */ /* 0x0007e2000c101124 */
[----:B------:R-:W-:Y:S01]  /*0290*/  HFMA2 R0, -RZ, RZ, 0, 1.1920928955078125e-07 ;  /* 0x00000002ff007431 */ /* 0x000fe200000001ff */
[----:B------:R-:W-:Y:S06]  /*02a0*/  BRA `(.L_x_5) ;  /* 0x0000000000447947 */ /* 0x000fec0003800000 */
.L_x_33:
[----:B------:R4:W-:Y:S01]  /*02b0*/  ST.E.U8 desc[UR36][R4.64+0x1], R7 ;  /* 0x0000010704007985 */ /* 0x0009e2000c101124 */
[----:B------:R-:W-:Y:S01]  /*02c0*/  IMAD.MOV.U32 R0, RZ, RZ, 0x1 ;  /* 0x00000001ff007424 */ /* 0x000fe200078e00ff */
[----:B------:R-:W-:Y:S06]  /*02d0*/  BRA `(.L_x_5) ;  /* 0x0000000000387947 */ /* 0x000fec0003800000 */
.L_x_4:
[----:B------:R-:W-:-:S05]  /*02e0*/  IMAD.MOV.U32 R3, RZ, RZ, -0x2 ;  /* 0xfffffffeff037424 */ /* 0x000fca00078e00ff */
[----:B------:R-:W-:-:S04]  /*02f0*/  VIADDMNMX.U32 R2, R0, R3, 0x3, PT ;  /* 0x0000000300027446 */ /* 0x000fc80003800003 */
[----:B------:R-:W-:-:S04]  /*0300*/  SHF.L.U32 R6, R2, 0x2, RZ ;  /* 0x0000000202067819 */ /* 0x000fc800000006ff */
[----:B------:R-:W0:Y:S02]  /*0310*/  LDC R2, c[0x2][R6+0xc] ;  /* 0x0080030006027b82 */ /* 0x000e240000000800 */
[----:B0-----:R-:W-:-:S04]  /*0320*/  SHF.R.S32.HI R3, RZ, 0x1f, R2 ;  /* 0x0000001fff037819 */ /* 0x001fc80000011402 */
.L_x_36:
[----:B------:R-:W-:Y:S05]  /*0330*/  BRX R2 -0x340                                   (*"BRANCH_TARGETS .L_x_37,.L_x_38,.L_x_39,.L_x_5"*) ;  /* 0xfffffffc02307949 */ /* 0x000fea000383ffff */
.L_x_39:
[----:B------:R0:W-:Y:S01]  /*0340*/  ST.E.U8 desc[UR36][R4.64+0x5], R7 ;  /* 0x0000050704007985 */ /* 0x0001e2000c101124 */
[----:B------:R-:W-:Y:S01]  /*0350*/  IMAD.MOV.U32 R0, RZ, RZ, 0x5 ;  /* 0x00000005ff007424 */ /* 0x000fe200078e00ff */
[----:B------:R-:W-:Y:S06]  /*0360*/  BRA `(.L_x_5) ;  /* 0x0000000000147947 */ /* 0x000fec0003800000 */
.L_x_37:
[----:B------:R1:W-:Y:S01]  /*0370*/  ST.E.U8 desc[UR36][R4.64+0x3], R7 ;  /* 0x0000030704007985 */ /* 0x0003e2000c101124 */
[----:B------:R-:W-:Y:S01]  /*0380*/  IMAD.MOV.U32 R0, RZ, RZ, 0x3 ;  /* 0x00000003ff007424 */ /* 0x000fe200078e00ff */
[----:B------:R-:W-:Y:S06]  /*0390*/  BRA `(.L_x_5) ;  /* 0x0000000000087947 */ /* 0x000fec0003800000 */
.L_x_38:
[----:B------:R2:W-:Y:S01]  /*03a0*/  ST.E.U8 desc[UR36][R4.64+0x4], R7 ;  /* 0x0000040704007985 */ /* 0x0005e2000c101124 */
[----:B------:R-:W-:-:S07]  /*03b0*/  HFMA2 R0, -RZ, RZ, 0, 2.384185791015625e-07 ;  /* 0x00000004ff007431 */ /* 0x000fce00000001ff */
.L_x_5:
[----:B------:R-:W-:Y:S05]  /*03c0*/  BSYNC.RECONVERGENT B1 ;  /* 0x0000000000017941 */ /* 0x000fea0003800200 */
.L_x_3:
[----:B------:R-:W-:-:S05]  /*03d0*/  VIADD R19, R19, 0x1 ;  /* 0x0000000113137836 */ /* 0x000fca0000000000 */
[----:B------:R-:W-:-:S13]  /*03e0*/  ISETP.NE.AND P0, PT, R19, R16, PT ;  /* 0x000000101300720c */ /* 0x000fda0003f05270 */
[----:B------:R-:W-:Y:S05]  /*03f0*/  @P0 BRA `(.L_x_6) ;  /* 0xfffffffc006c0947 */ /* 0x000fea000383ffff */
.L_x_2:
[----:B------:R-:W-:Y:S05]  /*0400*/  BSYNC.RECONVERGENT B0 ;  /* 0x0000000000007941 */ /* 0x000fea0003800200 */
.L_x_1:
[----:B0-----:R-:W0:Y:S02]  /*0410*/  LDC.64 R2, c[0x0][0x398] ;  /* 0x0000e600ff027b82 */ /* 0x001e240000000a00 */
[----:B0-----:R-:W-:-:S05]  /*0420*/  IMAD.WIDE.U32 R2, R17, 0x8, R2 ;  /* 0x0000000811027825 */ /* 0x001fca00078e0002 */
[----:B------:R-:W-:Y:S01]  /*0430*/  STG.E.64 desc[UR36][R2.64], R4 ;  /* 0x0000000402007986 */ /* 0x000fe2000c101b24 */
[----:B------:R-:W-:Y:S05]  /*0440*/  EXIT ;  /* 0x000000000000794d */ /* 0x000fea0003800000 */
.L_x_7:
[----:B------:R-:W-:-:S00]  /*0450*/  BRA `(.L_x_7) ;  /* 0xfffffffc00fc7947 */ /* 0x000fc0000383ffff */
[----:B------:R-:W-:-:S00]  /*0460*/  NOP ;  /* 0x0000000000007918 */ /* 0x000fc00000000000 */
        /* <DEDUP_REMOVED lines=9> */
.L_x_68:


//--------------------- .text._Z21gpu_cuit_input_sharediPiPcPP11Node_Struct --------------------------
	.section	.text._Z21gpu_cuit_input_sharediPiPcPP11Node_Struct,"ax",@progbits
	.align	128
        .global         _Z21gpu_cuit_input_sharediPiPcPP11Node_Struct
        .type           _Z21gpu_cuit_input_sharediPiPcPP11Node_Struct,@function
        .size           _Z21gpu_cuit_input_sharediPiPcPP11Node_Struct,(.L_x_69 - _Z21gpu_cuit_input_sharediPiPcPP11Node_Struct)
        .other          _Z21gpu_cuit_input_sharediPiPcPP11Node_Struct,@"STO_CUDA_ENTRY STV_DEFAULT"
_Z21gpu_cuit_input_sharediPiPcPP11Node_Struct:
.text._Z21gpu_cuit_input_sharediPiPcPP11Node_Struct:
[----:B------:R-:W0:Y:S01]  /*0000*/  LDC R1, c[0x0][0x37c] ;  /* 0x0000df00ff017b82 */ /* 0x000e220000000800 */
[----:B------:R-:W1:Y:S01]  /*0010*/  S2R R2, SR_TID.X ;  /* 0x0000000000027919 */ /* 0x000e620000002100 */
[----:B------:R-:W2:Y:S01]  /*0020*/  LDCU.64 UR36, c[0x0][0x358] ;  /* 0x00006b00ff2477ac */ /* 0x000ea20008000a00 */
[----:B------:R-:W3:Y:S01]  /*0030*/  LDCU.64 UR4, c[0x0][0x390] ;  /* 0x00007200ff0477ac */ /* 0x000ee20008000a00 */
[----:B-1----:R-:W-:-:S13]  /*0040*/  ISETP.NE.AND P0, PT, R2, RZ, PT ;  /* 0x000000ff0200720c */ /* 0x002fda0003f05270 */
[----:B------:R-:W2:Y:S01]  /*0050*/  @!P0 LDC.64 R4, c[0x0][0x388] ;  /* 0x0000e200ff048b82 */ /* 0x000ea20000000a00 */
[----:B---3--:R-:W-:-:S07]  /*0060*/  IADD3 R8, P1, PT, R2, UR4, RZ ;  /* 0x0000000402087c10 */ /* 0x008fce000ff3e0ff */
[----:B------:R-:W1:Y:S01]  /*0070*/  @P0 LDC.64 R6, c[0x0][0x388] ;  /* 0x0000e200ff060b82 */ /* 0x000e620000000a00 */
[----:B--2---:R-:W5:Y:S01]  /*0080*/  @!P0 LDG.E R16, desc[UR36][R4.64] ;  /* 0x0000002404108981 */ /* 0x004f62000c1e1900 */
[----:B------:R-:W-:-:S05]  /*0090*/  IMAD.X R9, RZ, RZ, UR5, P1 ;  /* 0x00000005ff097e24 */ /* 0x000fca00088e06ff */
[----:B------:R2:W3:Y:S01]  /*00a0*/  LDG.E.U8 R3, desc[UR36][R8.64] ;  /* 0x0000002408037981 */ /* 0x0004e2000c1e1100 */
[----:B------:R-:W-:-:S04]  /*00b0*/  @P0 VIADD R11, R2, 0xffffffff ;  /* 0xffffffff020b0836 */ /* 0x000fc80000000000 */
[----:B-1----:R-:W-:-:S04]  /*00c0*/  @P0 IMAD.WIDE.U32 R10, R11, 0x4, R6 ;  /* 0x000000040b0a0825 */ /* 0x002fc800078e0006 */
[----:B------:R-:W-:Y:S02]  /*00d0*/  @P0 IMAD.WIDE.U32 R6, R2, 0x4, R6 ;  /* 0x0000000402060825 */ /* 0x000fe400078e0006 */
[----:B------:R-:W4:Y:S01]  /*00e0*/  @P0 LDG.E R10, desc[UR36][R10.64] ;  /* 0x000000240a0a0981 */ /* 0x000f22000c1e1900 */
[----:B------:R-:W1:Y:S01]  /*00f0*/  S2UR UR38, SR_CgaCtaId ;  /* 0x00000000002679c3 */ /* 0x000e620000008800 */
[----:B------:R-:W-:Y:S01]  /*0100*/  UMOV UR4, 0x400 ;  /* 0x0000040000047882 */ /* 0x000fe20000000000 */
[----:B------:R-:W-:Y:S01]  /*0110*/  MOV R0, 0x0 ;  /* 0x0000000000007802 */ /* 0x000fe20000000f00 */
[----:B------:R0:W5:Y:S01]  /*0120*/  @P0 LDG.E R16, desc[UR36][R6.64] ;  /* 0x0000002406100981 */ /* 0x000162000c1e1900 */
[----:B-1----:R-:W-:-:S04]  /*0130*/  ULEA UR38, UR38, UR4, 0x18 ;  /* 0x0000000426267291 */ /* 0x002fc8000f8ec0ff */
[----:B--2---:R1:W2:Y:S01]  /*0140*/  LDC.64 R8, c[0x4][R0] ;  /* 0x0100000000087b82 */ /* 0x0042a20000000a00 */
[----:B------:R-:W-:Y:S02]  /*0150*/  @!P0 IMAD.MOV.U32 R17, RZ, RZ, RZ ;  /* 0x000000ffff118224 */ /* 0x000fe400078e00ff */
[----:B------:R-:W-:Y:S02]  /*0160*/  IMAD.MOV.U32 R4, RZ, RZ, 0x6 ;  /* 0x00000006ff047424 */ /* 0x000fe400078e00ff */
[----:B------:R-:W-:Y:S01]  /*0170*/  IMAD.MOV.U32 R5, RZ, RZ, RZ ;  /* 0x000000ffff057224 */ /* 0x000fe200078e00ff */
[----:B---3--:R1:W-:Y:S01]  /*0180*/  STS.U8 [R2+UR38], R3 ;  /* 0x0000000302007988 */ /* 0x0083e20008000026 */
[----:B0---4-:R-:W-:-:S07]  /*0190*/  @P0 IADD3 R17, PT, PT, R10, 0x1, RZ ;  /* 0x000000010a110810 */ /* 0x011fce0007ffe0ff */
[----:B------:R-:W-:-:S07]  /*01a0*/  LEPC R20, `(.L_x_8) ;  /* 0x000000001014794e */ /* 0x000fce0000000000 */
[----:B-12--5:R-:W-:Y:S05]  /*01b0*/  CALL.ABS.NOINC R8 ;  /* 0x0000000008007343 */ /* 0x026fea0003c00000 */
.L_x_8:
[----:B------:R-:W-:Y:S01]  /*01c0*/  HFMA2 R0, -RZ, RZ, 0, 2.562999725341796875e-06 ;  /* 0x0000002bff007431 */ /* 0x000fe200000001ff */
[----:B------:R-:W-:Y:S01]  /*01d0*/  ISETP.GE.AND P0, PT, R17, R16, PT ;  /* 0x000000101100720c */ /* 0x000fe20003f06270 */
[----:B------:R-:W-:Y:S03]  /*01e0*/  BSSY.RECONVERGENT B0, `(.L_x_9) ;  /* 0x0000027000007945 */ /* 0x000fe60003800200 */
[----:B------:R0:W-:Y:S09]  /*01f0*/  ST.E.U8 desc[UR36][R4.64], R0 ;  /* 0x0000000004007985 */ /* 0x0001f2000c101124 */
[----:B------:R-:W-:Y:S05]  /*0200*/  @P0 BRA `(.L_x_10) ;  /* 0x0000000000900947 */ /* 0x000fea0003800000 */
[----:B0-----:R-:W-:-:S07]  /*0210*/  IMAD.MOV.U32 R0, RZ, RZ, RZ ;  /* 0x000000ffff007224 */ /* 0x001fce00078e00ff */
.L_x_14:
[----:B01234-:R-:W0:Y:S02]  /*0220*/  LDS.U8 R9, [R17+UR38] ;  /* 0x0000002611097984 */ /* 0x01fe240008000000 */
[----:B0-----:R-:W-:-:S13]  /*0230*/  ISETP.NE.AND P0, PT, R9, RZ, PT ;  /* 0x000000ff0900720c */ /* 0x001fda0003f05270 */
        /* <DEDUP_REMOVED lines=8> */
.L_x_41:
[----:B------:R-:W-:Y:S05]  /*02c0*/  BRX R6 -0x2d0                                   (*"BRANCH_TARGETS .L_x_42,.L_x_43,.L_x_13"*) ;  /* 0xfffffffc064c7949 */ /* 0x000fea000383ffff */
.L_x_43:
[----:B------:R3:W-:Y:S01]  /*02d0*/  ST.E.U8 desc[UR36][R4.64+0x2], R9 ;  /* 0x0000020904007985 */ /* 0x0007e2000c101124 */
[----:B------:R-:W-:Y:S01]  /*02e0*/  HFMA2 R0, -RZ, RZ, 0, 1.1920928955078125e-07 ;  /* 0x00000002ff007431 */ /* 0x000fe200000001ff */
[----:B------:R-:W-:Y:S06]  /*02f0*/  BRA `(.L_x_13) ;  /* 0x0000000000447947 */ /* 0x000fec0003800000 */
.L_x_42:
[----:B------:R4:W-:Y:S01]  /*0300*/  ST.E.U8 desc[UR36][R4.64+0x1], R9 ;  /* 0x0000010904007985 */ /* 0x0009e2000c101124 */
[----:B------:R-:W-:Y:S01]  /*0310*/  IMAD.MOV.U32 R0, RZ, RZ, 0x1 ;  /* 0x00000001ff007424 */ /* 0x000fe200078e00ff */
[----:B------:R-:W-:Y:S06]  /*0320*/  BRA `(.L_x_13) ;  /* 0x0000000000387947 */ /* 0x000fec0003800000 */
.L_x_12:
[----:B------:R-:W-:-:S05]  /*0330*/  IMAD.MOV.U32 R3, RZ, RZ, -0x2 ;  /* 0xfffffffeff037424 */ /* 0x000fca00078e00ff */
[----:B------:R-:W-:-:S04]  /*0340*/  VIADDMNMX.U32 R3, R0, R3, 0x3, PT ;  /* 0x0000000300037446 */ /* 0x000fc80003800003 */
[----:B------:R-:W-:-:S04]  /*0350*/  SHF.L.U32 R3, R3, 0x2, RZ ;  /* 0x0000000203037819 */ /* 0x000fc800000006ff */
[----:B------:R-:W0:Y:S02]  /*0360*/  LDC R6, c[0x2][R3+0xc] ;  /* 0x0080030003067b82 */ /* 0x000e240000000800 */
[----:B0-----:R-:W-:-:S04]  /*0370*/  SHF.R.S32.HI R7, RZ, 0x1f, R6 ;  /* 0x0000001fff077819 */ /* 0x001fc80000011406 */
.L_x_45:
[----:B------:R-:W-:Y:S05]  /*0380*/  BRX R6 -0x390                                   (*"BRANCH_TARGETS .L_x_46,.L_x_47,.L_x_48,.L_x_13"*) ;  /* 0xfffffffc061c7949 */ /* 0x000fea000383ffff */
.L_x_48:
[----:B------:R0:W-:Y:S01]  /*0390*/  ST.E.U8 desc[UR36][R4.64+0x5], R9 ;  /* 0x0000050904007985 */ /* 0x0001e2000c101124 */
[----:B------:R-:W-:Y:S01]  /*03a0*/  IMAD.MOV.U32 R0, RZ, RZ, 0x5 ;  /* 0x00000005ff007424 */ /* 0x000fe200078e00ff */
[----:B------:R-:W-:Y:S06]  /*03b0*/  BRA `(.L_x_13) ;  /* 0x0000000000147947 */ /* 0x000fec0003800000 */
.L_x_46:
[----:B------:R1:W-:Y:S01]  /*03c0*/  ST.E.U8 desc[UR36][R4.64+0x3], R9 ;  /* 0x0000030904007985 */ /* 0x0003e2000c101124 */
[----:B------:R-:W-:Y:S01]  /*03d0*/  IMAD.MOV.U32 R0, RZ, RZ, 0x3 ;  /* 0x00000003ff007424 */ /* 0x000fe200078e00ff */
[----:B------:R-:W-:Y:S06]  /*03e0*/  BRA `(.L_x_13) ;  /* 0x0000000000087947 */ /* 0x000fec0003800000 */
.L_x_47:
[----:B------:R2:W-:Y:S01]  /*03f0*/  ST.E.U8 desc[UR36][R4.64+0x4], R9 ;  /* 0x0000040904007985 */ /* 0x0005e2000c101124 */
[----:B------:R-:W-:-:S07]  /*0400*/  HFMA2 R0, -RZ, RZ, 0, 2.384185791015625e-07 ;  /* 0x00000004ff007431 */ /* 0x000fce00000001ff */
.L_x_13:
[----:B------:R-:W-:Y:S05]  /*0410*/  BSYNC.RECONVERGENT B1 ;  /* 0x0000000000017941 */ /* 0x000fea0003800200 */
.L_x_11:
[----:B------:R-:W-:-:S05]  /*0420*/  VIADD R17, R17, 0x1 ;  /* 0x0000000111117836 */ /* 0x000fca0000000000 */
[----:B------:R-:W-:-:S13]  /*0430*/  ISETP.NE.AND P0, PT, R17, R16, PT ;  /* 0x000000101100720c */ /* 0x000fda0003f05270 */
[----:B------:R-:W-:Y:S05]  /*0440*/  @P0 BRA `(.L_x_14) ;  /* 0xfffffffc00740947 */ /* 0x000fea000383ffff */
.L_x_10:
[----:B------:R-:W-:Y:S05]  /*0450*/  BSYNC.RECONVERGENT B0 ;  /* 0x0000000000007941 */ /* 0x000fea0003800200 */
.L_x_9:
[----:B------:R-:W5:Y:S02]  /*0460*/  LDC.64 R6, c[0x0][0x398] ;  /* 0x0000e600ff067b82 */ /* 0x000f640000000a00 */
[----:B-----5:R-:W-:-:S05]  /*0470*/  IMAD.WIDE.U32 R2, R2, 0x8, R6 ;  /* 0x0000000802027825 */ /* 0x020fca00078e0006 */
[----:B------:R-:W-:Y:S01]  /*0480*/  STG.E.64 desc[UR36][R2.64], R4 ;  /* 0x0000000402007986 */ /* 0x000fe2000c101b24 */
[----:B------:R-:W-:Y:S05]  /*0490*/  EXIT ;  /* 0x000000000000794d */ /* 0x000fea0003800000 */
.L_x_15:
        /* <DEDUP_REMOVED lines=14> */
.L_x_69:


//--------------------- .text._Z18gpu_cuit_op_sharediPiPcPP11Node_Struct --------------------------
	.section	.text._Z18gpu_cuit_op_sharediPiPcPP11Node_Struct,"ax",@progbits
	.align	128
        .global         _Z18gpu_cuit_op_sharediPiPcPP11Node_Struct
        .type           _Z18gpu_cuit_op_sharediPiPcPP11Node_Struct,@function
        .size           _Z18gpu_cuit_op_sharediPiPcPP11Node_Struct,(.L_x_70 - _Z18gpu_cuit_op_sharediPiPcPP11Node_Struct)
        .other          _Z18gpu_cuit_op_sharediPiPcPP11Node_Struct,@"STO_CUDA_ENTRY STV_DEFAULT"
_Z18gpu_cuit_op_sharediPiPcPP11Node_Struct:
.text._Z18gpu_cuit_op_sharediPiPcPP11Node_Struct:
[----:B------:R-:W0:Y:S01]  /*0000*/  LDC R1, c[0x0][0x37c] ;  /* 0x0000df00ff017b82 */ /* 0x000e220000000800 */
[----:B------:R-:W1:Y:S07]  /*0010*/  S2R R16, SR_TID.X ;  /* 0x0000000000107919 */ /* 0x000e6e0000002100 */
[----:B------:R-:W1:Y:S01]  /*0020*/  LDC.64 R4, c[0x0][0x388] ;  /* 0x0000e200ff047b82 */ /* 0x000e620000000a00 */
[----:B------:R-:W2:Y:S07]  /*0030*/  LDCU.64 UR36, c[0x0][0x358] ;  /* 0x00006b00ff2477ac */ /* 0x000eae0008000a00 */
[----:B------:R-:W3:Y:S01]  /*0040*/  S2UR UR5, SR_CgaCtaId ;  /* 0x00000000000579c3 */ /* 0x000ee20000008800 */
[----:B------:R-:W-:Y:S01]  /*0050*/  UMOV UR4, 0x400 ;  /* 0x0000040000047882 */ /* 0x000fe20000000000 */
[----:B------:R-:W-:Y:S01]  /*0060*/  MOV R0, 0x0 ;  /* 0x0000000000007802 */ /* 0x000fe20000000f00 */
[----:B------:R-:W4:Y:S01]  /*0070*/  LDCU.64 UR38, c[0x0][0x390] ;  /* 0x00007200ff2677ac */ /* 0x000f220008000a00 */
[----:B-1----:R-:W-:-:S05]  /*0080*/  IMAD.WIDE.U32 R4, R16, 0x4, R4 ;  /* 0x0000000410047825 */ /* 0x002fca00078e0004 */
[----:B--2---:R1:W2:Y:S01]  /*0090*/  LDG.E R2, desc[UR36][R4.64] ;  /* 0x0000002404027981 */ /* 0x0042a2000c1e1900 */
[C---:B------:R-:W-:Y:S01]  /*00a0*/  ISETP.NE.AND P0, PT, R16.reuse, RZ, PT ;  /* 0x000000ff1000720c */ /* 0x040fe20003f05270 */
[----:B---3--:R-:W-:Y:S01]  /*00b0*/  ULEA UR4, UR5, UR4, 0x18 ;  /* 0x0000000405047291 */ /* 0x008fe2000f8ec0ff */
[----:B------:R3:W0:Y:S05]  /*00c0*/  LDC.64 R6, c[0x4][R0] ;  /* 0x0100000000067b82 */ /* 0x00062a0000000a00 */
[----:B------:R-:W-:Y:S01]  /*00d0*/  LEA R3, R16, UR4, 0x2 ;  /* 0x0000000410037c11 */ /* 0x000fe2000f8e10ff */
[----:B-1----:R-:W-:Y:S02]  /*00e0*/  IMAD.MOV.U32 R4, RZ, RZ, 0x6 ;  /* 0x00000006ff047424 */ /* 0x002fe400078e00ff */
[----:B------:R-:W-:-:S03]  /*00f0*/  IMAD.MOV.U32 R5, RZ, RZ, RZ ;  /* 0x000000ffff057224 */ /* 0x000fc600078e00ff */
[----:B------:R-:W1:Y:S01]  /*0100*/  @P0 LDS R8, [R3+-0x4] ;  /* 0xfffffc0003080984 */ /* 0x000e620000000800 */
[----:B------:R-:W-:Y:S02]  /*0110*/  @!P0 IMAD.MOV.U32 R17, RZ, RZ, RZ ;  /* 0x000000ffff118224 */ /* 0x000fe400078e00ff */
[----:B-1----:R-:W-:Y:S01]  /*0120*/  @P0 VIADD R17, R8, 0x1 ;  /* 0x0000000108110836 */ /* 0x002fe20000000000 */
[----:B--2---:R3:W-:Y:S04]  /*0130*/  STS [R3], R2 ;  /* 0x0000000203007388 */ /* 0x0047e80000000800 */
[----:B0---4-:R-:W1:Y:S02]  /*0140*/  @!P0 LDS R2, [UR4] ;  /* 0x00000004ff028984 */ /* 0x011e640008000800 */
[----:B------:R-:W-:-:S07]  /*0150*/  LEPC R20, `(.L_x_16) ;  /* 0x000000001014794e */ /* 0x000fce0000000000 */
[----:B-1-3--:R-:W-:Y:S05]  /*0160*/  CALL.ABS.NOINC R6 ;  /* 0x0000000006007343 */ /* 0x00afea0003c00000 */
.L_x_16:
[----:B------:R-:W-:Y:S01]  /*0170*/  IMAD.MOV.U32 R0, RZ, RZ, 0x2b ;  /* 0x0000002bff007424 */ /* 0x000fe200078e00ff */
[----:B------:R-:W-:Y:S01]  /*0180*/  ISETP.GE.AND P0, PT, R17, R2, PT ;  /* 0x000000021100720c */ /* 0x000fe20003f06270 */
[----:B------:R-:W-:Y:S03]  /*0190*/  BSSY.RECONVERGENT B0, `(.L_x_17) ;  /* 0x0000029000007945 */ /* 0x000fe60003800200 */
[----:B------:R0:W-:Y:S09]  /*01a0*/  ST.E.U8 desc[UR36][R4.64], R0 ;  /* 0x0000000004007985 */ /* 0x0001f2000c101124 */
[----:B------:R-:W-:Y:S05]  /*01b0*/  @P0 BRA `(.L_x_18) ;  /* 0x0000000000980947 */ /* 0x000fea0003800000 */
[----:B0-----:R-:W-:-:S07]  /*01c0*/  HFMA2 R0, -RZ, RZ, 0, 0 ;  /* 0x00000000ff007431 */ /* 0x001fce00000001ff */
.L_x_22:
[----:B------:R-:W-:-:S04]  /*01d0*/  IADD3 R6, P0, PT, R17, UR38, RZ ;  /* 0x0000002611067c10 */ /* 0x000fc8000ff1e0ff */
[----:B------:R-:W-:-:S05]  /*01e0*/  LEA.HI.X.SX32 R7, R17, UR39, 0x1, P0 ;  /* 0x0000002711077c11 */ /* 0x000fca00080f0eff */
[----:B01234-:R-:W2:Y:S02]  /*01f0*/  LDG.E.U8 R9, desc[UR36][R6.64] ;  /* 0x0000002406097981 */ /* 0x01fea4000c1e1100 */
        /* <DEDUP_REMOVED lines=9> */
.L_x_50:
[----:B------:R-:W-:Y:S05]  /*0290*/  BRX R6 -0x2a0                                   (*"BRANCH_TARGETS .L_x_51,.L_x_52,.L_x_21"*) ;  /* 0xfffffffc06587949 */ /* 0x000fea000383ffff */
.L_x_52:
[----:B------:R3:W-:Y:S01]  /*02a0*/  ST.E.U8 desc[UR36][R4.64+0x2], R9 ;  /* 0x0000020904007985 */ /* 0x0007e2000c101124 */
[----:B------:R-:W-:Y:S01]  /*02b0*/  IMAD.MOV.U32 R0, RZ, RZ, 0x2 ;  /* 0x00000002ff007424 */ /* 0x000fe200078e00ff */
[----:B------:R-:W-:Y:S06]  /*02c0*/  BRA `(.L_x_21) ;  /* 0x0000000000447947 */ /* 0x000fec0003800000 */
.L_x_51:
[----:B------:R4:W-:Y:S01]  /*02d0*/  ST.E.U8 desc[UR36][R4.64+0x1], R9 ;  /* 0x0000010904007985 */ /* 0x0009e2000c101124 */
[----:B------:R-:W-:Y:S01]  /*02e0*/  IMAD.MOV.U32 R0, RZ, RZ, 0x1 ;  /* 0x00000001ff007424 */ /* 0x000fe200078e00ff */
[----:B------:R-:W-:Y:S06]  /*02f0*/  BRA `(.L_x_21) ;  /* 0x0000000000387947 */ /* 0x000fec0003800000 */
.L_x_20:
[----:B------:R-:W-:-:S04]  /*0300*/  MOV R3, 0xfffffffe ;  /* 0xfffffffe00037802 */ /* 0x000fc80000000f00 */
[----:B------:R-:W-:-:S05]  /*0310*/  VIADDMNMX.U32 R3, R0, R3, 0x3, PT ;  /* 0x0000000300037446 */ /* 0x000fca0003800003 */
[----:B------:R-:W-:-:S04]  /*0320*/  IMAD.SHL.U32 R3, R3, 0x4, RZ ;  /* 0x0000000403037824 */ /* 0x000fc800078e00ff */
[----:B------:R-:W0:Y:S02]  /*0330*/  LDC R6, c[0x2][R3+0xc] ;  /* 0x0080030003067b82 */ /* 0x000e240000000800 */
[----:B0-----:R-:W-:-:S04]  /*0340*/  SHF.R.S32.HI R7, RZ, 0x1f, R6 ;  /* 0x0000001fff077819 */ /* 0x001fc80000011406 */
.L_x_54:
[----:B------:R-:W-:Y:S05]  /*0350*/  BRX R6 -0x360                                   (*"BRANCH_TARGETS .L_x_55,.L_x_56,.L_x_57,.L_x_21"*) ;  /* 0xfffffffc06287949 */ /* 0x000fea000383ffff */
.L_x_57:
[----:B------:R0:W-:Y:S01]  /*0360*/  ST.E.U8 desc[UR36][R4.64+0x5], R9 ;  /* 0x0000050904007985 */ /* 0x0001e2000c101124 */
[----:B------:R-:W-:Y:S01]  /*0370*/  IMAD.MOV.U32 R0, RZ, RZ, 0x5 ;  /* 0x00000005ff007424 */ /* 0x000fe200078e00ff */
[----:B------:R-:W-:Y:S06]  /*0380*/  BRA `(.L_x_21) ;  /* 0x0000000000147947 */ /* 0x000fec0003800000 */
.L_x_55:
[----:B------:R1:W-:Y:S01]  /*0390*/  ST.E.U8 desc[UR36][R4.64+0x3], R9 ;  /* 0x0000030904007985 */ /* 0x0003e2000c101124 */
[----:B------:R-:W-:Y:S01]  /*03a0*/  IMAD.MOV.U32 R0, RZ, RZ, 0x3 ;  /* 0x00000003ff007424 */ /* 0x000fe200078e00ff */
[----:B------:R-:W-:Y:S06]  /*03b0*/  BRA `(.L_x_21) ;  /* 0x0000000000087947 */ /* 0x000fec0003800000 */
.L_x_56:
[----:B------:R2:W-:Y:S01]  /*03c0*/  ST.E.U8 desc[UR36][R4.64+0x4], R9 ;  /* 0x0000040904007985 */ /* 0x0005e2000c101124 */
[----:B------:R-:W-:-:S07]  /*03d0*/  HFMA2 R0, -RZ, RZ, 0, 2.384185791015625e-07 ;  /* 0x00000004ff007431 */ /* 0x000fce00000001ff */
.L_x_21:
[----:B------:R-:W-:Y:S05]  /*03e0*/  BSYNC.RECONVERGENT B1 ;  /* 0x0000000000017941 */ /* 0x000fea0003800200 */
.L_x_19:
[----:B------:R-:W-:-:S05]  /*03f0*/  VIADD R17, R17, 0x1 ;  /* 0x0000000111117836 */ /* 0x000fca0000000000 */
[----:B------:R-:W-:-:S13]  /*0400*/  ISETP.NE.AND P0, PT, R17, R2, PT ;  /* 0x000000021100720c */ /* 0x000fda0003f05270 */
[----:B------:R-:W-:Y:S05]  /*0410*/  @P0 BRA `(.L_x_22) ;  /* 0xfffffffc006c0947 */ /* 0x000fea000383ffff */
.L_x_18:
[----:B------:R-:W-:Y:S05]  /*0420*/  BSYNC.RECONVERGENT B0 ;  /* 0x0000000000007941 */ /* 0x000fea0003800200 */
.L_x_17:
[----:B------:R-:W5:Y:S02]  /*0430*/  LDC.64 R2, c[0x0][0x398] ;  /* 0x0000e600ff027b82 */ /* 0x000f640000000a00 */
[----:B-----5:R-:W-:-:S05]  /*0440*/  IMAD.WIDE.U32 R16, R16, 0x8, R2 ;  /* 0x0000000810107825 */ /* 0x020fca00078e0002 */
[----:B------:R-:W-:Y:S01]  /*0450*/  STG.E.64 desc[UR36][R16.64], R4 ;  /* 0x0000000410007986 */ /* 0x000fe2000c101b24 */
[----:B------:R-:W-:Y:S05]  /*0460*/  EXIT ;  /* 0x000000000000794d */ /* 0x000fea0003800000 */
.L_x_23:
        /* <DEDUP_REMOVED lines=9> */
.L_x_70:


//--------------------- .text._Z19gpu_cuit_all_sharediPiPcPP11Node_Struct --------------------------
	.section	.text._Z19gpu_cuit_all_sharediPiPcPP11Node_Struct,"ax",@progbits
	.align	128
        .global         _Z19gpu_cuit_all_sharediPiPcPP11Node_Struct
        .type           _Z19gpu_cuit_all_sharediPiPcPP11Node_Struct,@function
        .size           _Z19gpu_cuit_all_sharediPiPcPP11Node_Struct,(.L_x_71 - _Z19gpu_cuit_all_sharediPiPcPP11Node_Struct)
        .other          _Z19gpu_cuit_all_sharediPiPcPP11Node_Struct,@"STO_CUDA_ENTRY STV_DEFAULT"
_Z19gpu_cuit_all_sharediPiPcPP11Node_Struct:
.text._Z19gpu_cuit_all_sharediPiPcPP11Node_Struct:
[----:B------:R-:W0:Y:S01]  /*0000*/  LDC R1, c[0x0][0x37c] ;  /* 0x0000df00ff017b82 */ /* 0x000e220000000800 */
[----:B------:R-:W1:Y:S07]  /*0010*/  S2R R2, SR_TID.X ;  /* 0x0000000000027919 */ /* 0x000e6e0000002100 */
[----:B------:R-:W2:Y:S01]  /*0020*/  LDC.64 R16, c[0x0][0x388] ;  /* 0x0000e200ff107b82 */ /* 0x000ea20000000a00 */
[----:B------:R-:W1:Y:S01]  /*0030*/  LDCU.64 UR4, c[0x0][0x390] ;  /* 0x00007200ff0477ac */ /* 0x000e620008000a00 */
[----:B------:R-:W3:Y:S01]  /*0040*/  LDCU.64 UR36, c[0x0][0x358] ;  /* 0x00006b00ff2477ac */ /* 0x000ee20008000a00 */
[C---:B-1----:R-:W-:Y:S01]  /*0050*/  IADD3 R4, P0, PT, R2.reuse, UR4, RZ ;  /* 0x0000000402047c10 */ /* 0x042fe2000ff1e0ff */
[----:B--2---:R-:W-:-:S04]  /*0060*/  IMAD.WIDE.U32 R16, R2, 0x4, R16 ;  /* 0x0000000402107825 */ /* 0x004fc800078e0010 */
[----:B------:R-:W-:Y:S02]  /*0070*/  IMAD.X R5, RZ, RZ, UR5, P0 ;  /* 0x00000005ff057e24 */ /* 0x000fe400080e06ff */
[----:B---3--:R-:W2:Y:S04]  /*0080*/  LDG.E R16, desc[UR36][R16.64] ;  /* 0x0000002410107981 */ /* 0x008ea8000c1e1900 */
[----:B------:R1:W3:Y:S01]  /*0090*/  LDG.E.U8 R7, desc[UR36][R4.64] ;  /* 0x0000002404077981 */ /* 0x0002e2000c1e1100 */
[----:B------:R-:W4:Y:S01]  /*00a0*/  S2UR UR38, SR_CgaCtaId ;  /* 0x00000000002679c3 */ /* 0x000f220000008800 */
[----:B------:R-:W-:Y:S01]  /*00b0*/  UMOV UR4, 0x400 ;  /* 0x0000040000047882 */ /* 0x000fe20000000000 */
[----:B------:R-:W-:Y:S02]  /*00c0*/  ISETP.NE.AND P0, PT, R2, RZ, PT ;  /* 0x000000ff0200720c */ /* 0x000fe40003f05270 */
[----:B------:R-:W-:-:S04]  /*00d0*/  MOV R0, 0x0 ;  /* 0x0000000000007802 */ /* 0x000fc80000000f00 */
[----:B------:R0:W0:Y:S01]  /*00e0*/  LDC.64 R8, c[0x4][R0] ;  /* 0x0100000000087b82 */ /* 0x0000220000000a00 */
[----:B-1----:R-:W-:Y:S02]  /*00f0*/  HFMA2 R5, -RZ, RZ, 0, 0 ;  /* 0x00000000ff057431 */ /* 0x002fe400000001ff */
[----:B------:R-:W-:-:S04]  /*0100*/  IMAD.MOV.U32 R4, RZ, RZ, 0x6 ;  /* 0x00000006ff047424 */ /* 0x000fc800078e00ff */
[----:B------:R-:W-:Y:S01]  /*0110*/  @!P0 IMAD.MOV.U32 R17, RZ, RZ, RZ ;  /* 0x000000ffff118224 */ /* 0x000fe200078e00ff */
[----:B----4-:R-:W-:Y:S02]  /*0120*/  ULEA UR5, UR38, UR4, 0x18 ;  /* 0x0000000426057291 */ /* 0x010fe4000f8ec0ff */
[----:B------:R-:W-:-:S04]  /*0130*/  UIADD3 UR4, UPT, UPT, UR4, 0x4, URZ ;  /* 0x0000000404047890 */ /* 0x000fc8000fffe0ff */
[----:B------:R-:W-:Y:S01]  /*0140*/  ULEA UR38, UR38, UR4, 0x18 ;  /* 0x0000000426267291 */ /* 0x000fe2000f8ec0ff */
[----:B------:R-:W-:-:S05]  /*0150*/  LEA R3, R2, UR5, 0x2 ;  /* 0x0000000502037c11 */ /* 0x000fca000f8e10ff */
[----:B--2---:R-:W-:Y:S04]  /*0160*/  STS [R3], R16 ;  /* 0x0000001003007388 */ /* 0x004fe80000000800 */
[----:B---3--:R-:W-:Y:S04]  /*0170*/  STS.U8 [R2+UR38], R7 ;  /* 0x0000000702007988 */ /* 0x008fe80008000026 */
[----:B------:R-:W1:Y:S04]  /*0180*/  @P0 LDS R6, [R3+-0x4] ;  /* 0xfffffc0003060984 */ /* 0x000e680000000800 */
[----:B------:R-:W2:Y:S01]  /*0190*/  @!P0 LDS R16, [UR5] ;  /* 0x00000005ff108984 */ /* 0x000ea20008000800 */
[----:B01----:R-:W-:-:S07]  /*01a0*/  @P0 VIADD R17, R6, 0x1 ;  /* 0x0000000106110836 */ /* 0x003fce0000000000 */
[----:B------:R-:W-:-:S07]  /*01b0*/  LEPC R20, `(.L_x_24) ;  /* 0x000000001014794e */ /* 0x000fce0000000000 */
[----:B--2---:R-:W-:Y:S05]  /*01c0*/  CALL.ABS.NOINC R8 ;  /* 0x0000000008007343 */ /* 0x004fea0003c00000 */
.L_x_24:
[----:B------:R-:W-:Y:S01]  /*01d0*/  IMAD.MOV.U32 R0, RZ, RZ, 0x2b ;  /* 0x0000002bff007424 */ /* 0x000fe200078e00ff */
[----:B------:R-:W-:Y:S01]  /*01e0*/  ISETP.GE.AND P0, PT, R17, R16, PT ;  /* 0x000000101100720c */ /* 0x000fe20003f06270 */
[----:B------:R-:W-:Y:S03]  /*01f0*/  BSSY.RECONVERGENT B0, `(.L_x_25) ;  /* 0x0000027000007945 */ /* 0x000fe60003800200 */
[----:B------:R0:W-:Y:S09]  /*0200*/  ST.E.U8 desc[UR36][R4.64], R0 ;  /* 0x0000000004007985 */ /* 0x0001f2000c101124 */
[----:B------:R-:W-:Y:S05]  /*0210*/  @P0 BRA `(.L_x_26) ;  /* 0x0000000000900947 */ /* 0x000fea0003800000 */
[----:B0-----:R-:W-:-:S07]  /*0220*/  IMAD.MOV.U32 R0, RZ, RZ, RZ ;  /* 0x000000ffff007224 */ /* 0x001fce00078e00ff */
.L_x_30:
        /* <DEDUP_REMOVED lines=10> */
.L_x_59:
[----:B------:R-:W-:Y:S05]  /*02d0*/  BRX R6 -0x2e0                                   (*"BRANCH_TARGETS .L_x_60,.L_x_61,.L_x_29"*) ;  /* 0xfffffffc06487949 */ /* 0x000fea000383ffff */
.L_x_61:
[----:B------:R3:W-:Y:S01]  /*02e0*/  ST.E.U8 desc[UR36][R4.64+0x2], R9 ;  /* 0x0000020904007985 */ /* 0x0007e2000c101124 */
[----:B------:R-:W-:Y:S01]  /*02f0*/  HFMA2 R0, -RZ, RZ, 0, 1.1920928955078125e-07 ;  /* 0x00000002ff007431 */ /* 0x000fe200000001ff */
[----:B------:R-:W-:Y:S06]  /*0300*/  BRA `(.L_x_29) ;  /* 0x0000000000447947 */ /* 0x000fec0003800000 */
.L_x_60:
[----:B------:R4:W-:Y:S01]  /*0310*/  ST.E.U8 desc[UR36][R4.64+0x1], R9 ;  /* 0x0000010904007985 */ /* 0x0009e2000c101124 */
[----:B------:R-:W-:Y:S01]  /*0320*/  IMAD.MOV.U32 R0, RZ, RZ, 0x1 ;  /* 0x00000001ff007424 */ /* 0x000fe200078e00ff */
[----:B------:R-:W-:Y:S06]  /*0330*/  BRA `(.L_x_29) ;  /* 0x0000000000387947 */ /* 0x000fec0003800000 */
.L_x_28:
[----:B------:R-:W-:-:S05]  /*0340*/  IMAD.MOV.U32 R3, RZ, RZ, -0x2 ;  /* 0xfffffffeff037424 */ /* 0x000fca00078e00ff */
[----:B------:R-:W-:-:S04]  /*0350*/  VIADDMNMX.U32 R3, R0, R3, 0x3, PT ;  /* 0x0000000300037446 */ /* 0x000fc80003800003 */
[----:B------:R-:W-:-:S04]  /*0360*/  SHF.L.U32 R3, R3, 0x2, RZ ;  /* 0x0000000203037819 */ /* 0x000fc800000006ff */
[----:B------:R-:W0:Y:S02]  /*0370*/  LDC R6, c[0x2][R3+0xc] ;  /* 0x0080030003067b82 */ /* 0x000e240000000800 */
[----:B0-----:R-:W-:-:S04]  /*0380*/  SHF.R.S32.HI R7, RZ, 0x1f, R6 ;  /* 0x0000001fff077819 */ /* 0x001fc80000011406 */
.L_x_63:
[----:B------:R-:W-:Y:S05]  /*0390*/  BRX R6 -0x3a0                                   (*"BRANCH_TARGETS .L_x_64,.L_x_65,.L_x_66,.L_x_29"*) ;  /* 0xfffffffc06187949 */ /* 0x000fea000383ffff */
.L_x_66:
[----:B------:R0:W-:Y:S01]  /*03a0*/  ST.E.U8 desc[UR36][R4.64+0x5], R9 ;  /* 0x0000050904007985 */ /* 0x0001e2000c101124 */
[----:B------:R-:W-:Y:S01]  /*03b0*/  IMAD.MOV.U32 R0, RZ, RZ, 0x5 ;  /* 0x00000005ff007424 */ /* 0x000fe200078e00ff */
[----:B------:R-:W-:Y:S06]  /*03c0*/  BRA `(.L_x_29) ;  /* 0x0000000000147947 */ /* 0x000fec0003800000 */
.L_x_64:
[----:B------:R1:W-:Y:S01]  /*03d0*/  ST.E.U8 desc[UR36][R4.64+0x3], R9 ;  /* 0x0000030904007985 */ /* 0x0003e2000c101124 */
[----:B------:R-:W-:Y:S01]  /*03e0*/  IMAD.MOV.U32 R0, RZ, RZ, 0x3 ;  /* 0x00000003ff007424 */ /* 0x000fe200078e00ff */
[----:B------:R-:W-:Y:S06]  /*03f0*/  BRA `(.L_x_29) ;  /* 0x0000000000087947 */ /* 0x000fec0003800000 */
.L_x_65:
[----:B------:R2:W-:Y:S01]  /*0400*/  ST.E.U8 desc[UR36][R4.64+0x4], R9 ;  /* 0x0000040904007985 */ /* 0x0005e2000c101124 */
[----:B------:R-:W-:-:S07]  /*0410*/  HFMA2 R0, -RZ, RZ, 0, 2.384185791015625e-07 ;  /* 0x00000004ff007431 */ /* 0x000fce00000001ff */
.L_x_29:
[----:B------:R-:W-:Y:S05]  /*0420*/  BSYNC.RECONVERGENT B1 ;  /* 0x0000000000017941 */ /* 0x000fea0003800200 */
.L_x_27:
[----:B------:R-:W-:-:S05]  /*0430*/  VIADD R17, R17, 0x1 ;  /* 0x0000000111117836 */ /* 0x000fca0000000000 */
[----:B------:R-:W-:-:S13]  /*0440*/  ISETP.NE.AND P0, PT, R17, R16, PT ;  /* 0x000000101100720c */ /* 0x000fda0003f05270 */
[----:B------:R-:W-:Y:S05]  /*0450*/  @P0 BRA `(.L_x_30) ;  /* 0xfffffffc00740947 */ /* 0x000fea000383ffff */
.L_x_26:
[----:B------:R-:W-:Y:S05]  /*0460*/  BSYNC.RECONVERGENT B0 ;  /* 0x0000000000007941 */ /* 0x000fea0003800200 */
.L_x_25:
[----:B------:R-:W5:Y:S02]  /*0470*/  LDC.64 R6, c[0x0][0x398] ;  /* 0x0000e600ff067b82 */ /* 0x000f640000000a00 */
[----:B-----5:R-:W-:-:S05]  /*0480*/  IMAD.WIDE.U32 R2, R2, 0x8, R6 ;  /* 0x0000000802027825 */ /* 0x020fca00078e0006 */
[----:B------:R-:W-:Y:S01]  /*0490*/  STG.E.64 desc[UR36][R2.64], R4 ;  /* 0x0000000402007986 */ /* 0x000fe2000c101b24 */
[----:B------:R-:W-:Y:S05]  /*04a0*/  EXIT ;  /* 0x000000000000794d */ /* 0x000fea0003800000 */
.L_x_31:
        /* <DEDUP_REMOVED lines=13> */
.L_x_71:


//--------------------- .nv.shared.reserved.0     --------------------------
	.section	.nv.shared.reserved.0,"aw",@nobits
	.weak		__nv_reservedSMEM_offset_0_alias
	.size		__nv_reservedSMEM_offset_0_alias, 0, 64
	.other		__nv_reservedSMEM_offset_0_alias,@"STO_CUDA_RESERVED_SHARED STV_DEFAULT"
__nv_reservedSMEM_offset_0_alias:
	.zero		0
	.zero		64


//--------------------- .nv.shared._Z21gpu_cuit_input_sharediPiPcPP11Node_Struct --------------------------
	.section	.nv.shared._Z21gpu_cuit_input_sharediPiPcPP11Node_Struct,"aw",@nobits
	.sectionflags	@""
.nv.shared._Z21gpu_cuit_input_sharediPiPcPP11Node_Struct:
	.zero		1025


//--------------------- .nv.shared._Z18gpu_cuit_op_sharediPiPcPP11Node_Struct --------------------------
	.section	.nv.shared._Z18gpu_cuit_op_sharediPiPcPP11Node_Struct,"aw",@nobits
	.sectionflags	@""
	.align	4
.nv.shared._Z18gpu_cuit_op_sharediPiPcPP11Node_Struct:
	.zero		1028


//--------------------- .nv.shared._Z19gpu_cuit_all_sharediPiPcPP11Node_Struct --------------------------
	.section	.nv.shared._Z19gpu_cuit_all_sharediPiPcPP11Node_Struct,"aw",@nobits
	.sectionflags	@""
	.align	4
.nv.shared._Z19gpu_cuit_all_sharediPiPcPP11Node_Struct:
	.zero		1029


//--------------------- .nv.constant0._Z20gpu_cuit_none_sharediPiPcPP11Node_Struct --------------------------
	.section	.nv.constant0._Z20gpu_cuit_none_sharediPiPcPP11Node_Struct,"a",@progbits
	.sectionflags	@""
	.align	4
.nv.constant0._Z20gpu_cuit_none_sharediPiPcPP11Node_Struct:
	.zero		928


//--------------------- .nv.constant0._Z21gpu_cuit_input_sharediPiPcPP11Node_Struct --------------------------
	.section	.nv.constant0._Z21gpu_cuit_input_sharediPiPcPP11Node_Struct,"a",@progbits
	.sectionflags	@""
	.align	4
.nv.constant0._Z21gpu_cuit_input_sharediPiPcPP11Node_Struct:
	.zero		928


//--------------------- .nv.constant0._Z18gpu_cuit_op_sharediPiPcPP11Node_Struct --------------------------
	.section	.nv.constant0._Z18gpu_cuit_op_sharediPiPcPP11Node_Struct,"a",@progbits
	.sectionflags	@""
	.align	4
.nv.constant0._Z18gpu_cuit_op_sharediPiPcPP11Node_Struct:
	.zero		928


//--------------------- .nv.constant0._Z19gpu_cuit_all_sharediPiPcPP11Node_Struct --------------------------
	.section	.nv.constant0._Z19gpu_cuit_all_sharediPiPcPP11Node_Struct,"a",@progbits
	.sectionflags	@""
	.align	4
.nv.constant0._Z19gpu_cuit_all_sharediPiPcPP11Node_Struct:
	.zero		928


//--------------------- SYMBOLS --------------------------

	.type		.nv.reservedSmem.offset0,@object
	.size		.nv.reservedSmem.offset0,0x4
	.type		.nv.reservedSmem.cap,@object
	.size		.nv.reservedSmem.cap,0x4
	.type		malloc,@function
